//
// Generated by NVIDIA NVVM Compiler
//
// Compiler Build ID: CL-36424714
// Cuda compilation tools, release 13.0, V13.0.88
// Based on NVVM 20.0.0
//

.version 9.0
.target sm_100
.address_size 64

	// .globl	_ZN8pygpukit3ops4gemm23int8_gemm_native_kernelINS1_14Int8GemmConfigEEEvPKaS5_Piiii
// _ZZN8pygpukit3ops4gemm23int8_gemm_native_kernelINS1_14Int8GemmConfigEEEvPKaS5_PiiiiE6smem_A has been demoted
// _ZZN8pygpukit3ops4gemm23int8_gemm_native_kernelINS1_14Int8GemmConfigEEEvPKaS5_PiiiiE6smem_B has been demoted

.visible .entry _ZN8pygpukit3ops4gemm23int8_gemm_native_kernelINS1_14Int8GemmConfigEEEvPKaS5_Piiii(
	.param .u64 .ptr .align 1 _ZN8pygpukit3ops4gemm23int8_gemm_native_kernelINS1_14Int8GemmConfigEEEvPKaS5_Piiii_param_0,
	.param .u64 .ptr .align 1 _ZN8pygpukit3ops4gemm23int8_gemm_native_kernelINS1_14Int8GemmConfigEEEvPKaS5_Piiii_param_1,
	.param .u64 .ptr .align 1 _ZN8pygpukit3ops4gemm23int8_gemm_native_kernelINS1_14Int8GemmConfigEEEvPKaS5_Piiii_param_2,
	.param .u32 _ZN8pygpukit3ops4gemm23int8_gemm_native_kernelINS1_14Int8GemmConfigEEEvPKaS5_Piiii_param_3,
	.param .u32 _ZN8pygpukit3ops4gemm23int8_gemm_native_kernelINS1_14Int8GemmConfigEEEvPKaS5_Piiii_param_4,
	.param .u32 _ZN8pygpukit3ops4gemm23int8_gemm_native_kernelINS1_14Int8GemmConfigEEEvPKaS5_Piiii_param_5
)
{
	.reg .pred 	%p<101>;
	.reg .b16 	%rs<51>;
	.reg .b32 	%r<790>;
	.reg .b64 	%rd<60>;
	// demoted variable
	.shared .align 1 .b8 _ZZN8pygpukit3ops4gemm23int8_gemm_native_kernelINS1_14Int8GemmConfigEEEvPKaS5_PiiiiE6smem_A[2048];
	// demoted variable
	.shared .align 1 .b8 _ZZN8pygpukit3ops4gemm23int8_gemm_native_kernelINS1_14Int8GemmConfigEEEvPKaS5_PiiiiE6smem_B[2048];
	ld.param.u64 	%rd9, [_ZN8pygpukit3ops4gemm23int8_gemm_native_kernelINS1_14Int8GemmConfigEEEvPKaS5_Piiii_param_0];
	ld.param.u64 	%rd10, [_ZN8pygpukit3ops4gemm23int8_gemm_native_kernelINS1_14Int8GemmConfigEEEvPKaS5_Piiii_param_1];
	ld.param.u64 	%rd11, [_ZN8pygpukit3ops4gemm23int8_gemm_native_kernelINS1_14Int8GemmConfigEEEvPKaS5_Piiii_param_2];
	ld.param.u32 	%r136, [_ZN8pygpukit3ops4gemm23int8_gemm_native_kernelINS1_14Int8GemmConfigEEEvPKaS5_Piiii_param_3];
	ld.param.u32 	%r137, [_ZN8pygpukit3ops4gemm23int8_gemm_native_kernelINS1_14Int8GemmConfigEEEvPKaS5_Piiii_param_4];
	ld.param.u32 	%r138, [_ZN8pygpukit3ops4gemm23int8_gemm_native_kernelINS1_14Int8GemmConfigEEEvPKaS5_Piiii_param_5];
	cvta.to.global.u64 	%rd1, %rd9;
	cvta.to.global.u64 	%rd2, %rd10;
	cvta.to.global.u64 	%rd3, %rd11;
	mov.u32 	%r140, %ctaid.x;
	mov.u32 	%r141, %ctaid.y;
	mov.u32 	%r1, %tid.x;
	and.b32  	%r2, %r1, 15;
	shl.b32 	%r3, %r141, 6;
	shl.b32 	%r4, %r140, 6;
	setp.lt.s32 	%p1, %r138, 1;
	mov.b32 	%r757, 0;
	mov.u32 	%r758, %r757;
	mov.u32 	%r759, %r757;
	mov.u32 	%r760, %r757;
	mov.u32 	%r761, %r757;
	mov.u32 	%r762, %r757;
	mov.u32 	%r763, %r757;
	mov.u32 	%r764, %r757;
	mov.u32 	%r765, %r757;
	mov.u32 	%r766, %r757;
	mov.u32 	%r767, %r757;
	mov.u32 	%r768, %r757;
	mov.u32 	%r769, %r757;
	mov.u32 	%r770, %r757;
	mov.u32 	%r771, %r757;
	mov.u32 	%r772, %r757;
	@%p1 bra 	$L__BB0_50;
	add.s32 	%r143, %r138, 31;
	shr.u32 	%r5, %r143, 5;
	and.b32  	%r6, %r1, 31;
	shr.u32 	%r144, %r1, 8;
	neg.s32 	%r145, %r144;
	and.b32  	%r7, %r145, 3;
	shr.u32 	%r146, %r1, 5;
	add.s32 	%r8, %r146, %r3;
	add.s32 	%r9, %r1, 256;
	shr.u32 	%r147, %r9, 5;
	add.s32 	%r10, %r147, %r3;
	add.s32 	%r11, %r1, 512;
	shr.u32 	%r148, %r11, 5;
	add.s32 	%r12, %r148, %r3;
	and.b32  	%r149, %r11, 2016;
	mov.u32 	%r150, _ZZN8pygpukit3ops4gemm23int8_gemm_native_kernelINS1_14Int8GemmConfigEEEvPKaS5_PiiiiE6smem_A;
	add.s32 	%r151, %r150, %r149;
	add.s32 	%r13, %r151, %r6;
	add.s32 	%r14, %r1, 768;
	add.s32 	%r15, %r146, %r4;
	add.s32 	%r16, %r147, %r4;
	add.s32 	%r17, %r148, %r4;
	mov.u32 	%r152, _ZZN8pygpukit3ops4gemm23int8_gemm_native_kernelINS1_14Int8GemmConfigEEEvPKaS5_PiiiiE6smem_B;
	add.s32 	%r19, %r152, %r6;
	add.s32 	%r18, %r19, %r149;
	shl.b32 	%r20, %r138, 5;
	mov.b32 	%r757, 0;
	mov.u32 	%r773, %r757;
$L__BB0_2:
	setp.eq.s32 	%p2, %r7, 0;
	shl.b32 	%r57, %r773, 5;
	mov.u32 	%r774, %r1;
	@%p2 bra 	$L__BB0_12;
	setp.ge.s32 	%p3, %r8, %r136;
	add.s32 	%r58, %r6, %r57;
	setp.ge.s32 	%p4, %r58, %r138;
	mov.b16 	%rs47, 0;
	or.pred  	%p5, %p3, %p4;
	@%p5 bra 	$L__BB0_5;
	mad.lo.s32 	%r154, %r8, %r138, %r58;
	cvt.u64.u32 	%rd12, %r154;
	add.s64 	%rd13, %rd1, %rd12;
	ld.global.nc.u8 	%rs10, [%rd13];
	cvt.u16.u8 	%rs47, %rs10;
$L__BB0_5:
	setp.eq.s32 	%p6, %r7, 1;
	and.b32  	%r155, %r1, 992;
	mov.u32 	%r156, _ZZN8pygpukit3ops4gemm23int8_gemm_native_kernelINS1_14Int8GemmConfigEEEvPKaS5_PiiiiE6smem_A;
	add.s32 	%r157, %r156, %r155;
	add.s32 	%r158, %r157, %r6;
	st.shared.u8 	[%r158], %rs47;
	mov.u32 	%r774, %r9;
	@%p6 bra 	$L__BB0_12;
	setp.ge.s32 	%p8, %r10, %r136;
	mov.b16 	%rs48, 0;
	or.pred  	%p9, %p8, %p4;
	@%p9 bra 	$L__BB0_8;
	mad.lo.s32 	%r159, %r10, %r138, %r58;
	cvt.u64.u32 	%rd14, %r159;
	add.s64 	%rd15, %rd1, %rd14;
	ld.global.nc.u8 	%rs12, [%rd15];
	cvt.u16.u8 	%rs48, %rs12;
$L__BB0_8:
	setp.eq.s32 	%p10, %r7, 2;
	and.b32  	%r160, %r9, 2016;
	mov.u32 	%r161, _ZZN8pygpukit3ops4gemm23int8_gemm_native_kernelINS1_14Int8GemmConfigEEEvPKaS5_PiiiiE6smem_A;
	add.s32 	%r162, %r161, %r160;
	add.s32 	%r163, %r162, %r6;
	st.shared.u8 	[%r163], %rs48;
	mov.u32 	%r774, %r11;
	@%p10 bra 	$L__BB0_12;
	setp.lt.s32 	%p11, %r58, %r138;
	setp.lt.s32 	%p12, %r12, %r136;
	and.pred  	%p13, %p12, %p11;
	@%p13 bra 	$L__BB0_11;
	mov.b16 	%rs13, 0;
	st.shared.u8 	[%r13], %rs13;
	mov.u32 	%r774, %r14;
	bra.uni 	$L__BB0_12;
$L__BB0_11:
	mad.lo.s32 	%r164, %r12, %r138, %r58;
	cvt.u64.u32 	%rd16, %r164;
	add.s64 	%rd17, %rd1, %rd16;
	ld.global.nc.u8 	%rs14, [%rd17];
	cvt.u16.u8 	%rs15, %rs14;
	st.shared.u8 	[%r13], %rs15;
	mov.u32 	%r774, %r14;
$L__BB0_12:
	shl.b32 	%r165, %r773, 5;
	or.b32  	%r60, %r6, %r165;
	add.s32 	%r166, %r774, 768;
	shr.u32 	%r167, %r166, 5;
	and.b32  	%r168, %r166, 4064;
	mov.u32 	%r169, _ZZN8pygpukit3ops4gemm23int8_gemm_native_kernelINS1_14Int8GemmConfigEEEvPKaS5_PiiiiE6smem_A;
	add.s32 	%r170, %r169, %r6;
	add.s32 	%r786, %r170, %r168;
	add.s32 	%r784, %r3, %r167;
	mad.lo.s32 	%r785, %r138, %r784, %r60;
	add.s32 	%r171, %r774, 512;
	shr.u32 	%r172, %r171, 5;
	and.b32  	%r173, %r171, 4064;
	add.s32 	%r783, %r170, %r173;
	add.s32 	%r781, %r3, %r172;
	mad.lo.s32 	%r782, %r138, %r781, %r60;
	add.s32 	%r174, %r774, 256;
	shr.u32 	%r175, %r174, 5;
	and.b32  	%r176, %r174, 4064;
	add.s32 	%r780, %r170, %r176;
	add.s32 	%r778, %r3, %r175;
	mad.lo.s32 	%r779, %r138, %r778, %r60;
	shr.u32 	%r177, %r774, 5;
	and.b32  	%r178, %r774, 2016;
	add.s32 	%r777, %r170, %r178;
	add.s32 	%r775, %r3, %r177;
	mad.lo.s32 	%r776, %r138, %r775, %r60;
$L__BB0_13:
	setp.ge.s32 	%p14, %r60, %r138;
	setp.ge.s32 	%p15, %r775, %r136;
	or.pred  	%p16, %p15, %p14;
	@%p16 bra 	$L__BB0_15;
	cvt.u64.u32 	%rd18, %r776;
	add.s64 	%rd19, %rd1, %rd18;
	ld.global.nc.u8 	%rs17, [%rd19];
	cvt.u16.u8 	%rs18, %rs17;
	st.shared.u8 	[%r777], %rs18;
	bra.uni 	$L__BB0_16;
$L__BB0_15:
	mov.b16 	%rs16, 0;
	st.shared.u8 	[%r777], %rs16;
$L__BB0_16:
	setp.lt.s32 	%p17, %r60, %r138;
	setp.lt.s32 	%p18, %r778, %r136;
	and.pred  	%p19, %p18, %p17;
	@%p19 bra 	$L__BB0_18;
	mov.b16 	%rs19, 0;
	st.shared.u8 	[%r780], %rs19;
	bra.uni 	$L__BB0_19;
$L__BB0_18:
	cvt.u64.u32 	%rd20, %r779;
	add.s64 	%rd21, %rd1, %rd20;
	ld.global.nc.u8 	%rs20, [%rd21];
	cvt.u16.u8 	%rs21, %rs20;
	st.shared.u8 	[%r780], %rs21;
$L__BB0_19:
	setp.lt.s32 	%p21, %r781, %r136;
	and.pred  	%p22, %p21, %p17;
	@%p22 bra 	$L__BB0_21;
	mov.b16 	%rs22, 0;
	st.shared.u8 	[%r783], %rs22;
	bra.uni 	$L__BB0_22;
$L__BB0_21:
	cvt.u64.u32 	%rd22, %r782;
	add.s64 	%rd23, %rd1, %rd22;
	ld.global.nc.u8 	%rs23, [%rd23];
	cvt.u16.u8 	%rs24, %rs23;
	st.shared.u8 	[%r783], %rs24;
$L__BB0_22:
	setp.lt.s32 	%p24, %r784, %r136;
	and.pred  	%p25, %p24, %p17;
	@%p25 bra 	$L__BB0_24;
	mov.b16 	%rs25, 0;
	st.shared.u8 	[%r786], %rs25;
	bra.uni 	$L__BB0_25;
$L__BB0_24:
	cvt.u64.u32 	%rd24, %r785;
	add.s64 	%rd25, %rd1, %rd24;
	ld.global.nc.u8 	%rs26, [%rd25];
	cvt.u16.u8 	%rs27, %rs26;
	st.shared.u8 	[%r786], %rs27;
$L__BB0_25:
	add.s32 	%r86, %r774, 1024;
	add.s32 	%r786, %r786, 1024;
	add.s32 	%r785, %r785, %r20;
	add.s32 	%r784, %r784, 32;
	add.s32 	%r783, %r783, 1024;
	add.s32 	%r782, %r782, %r20;
	add.s32 	%r781, %r781, 32;
	add.s32 	%r780, %r780, 1024;
	add.s32 	%r779, %r779, %r20;
	add.s32 	%r778, %r778, 32;
	add.s32 	%r777, %r777, 1024;
	add.s32 	%r776, %r776, %r20;
	add.s32 	%r775, %r775, 32;
	setp.lt.u32 	%p26, %r774, 1024;
	mov.u32 	%r774, %r86;
	@%p26 bra 	$L__BB0_13;
	mov.u32 	%r788, %r1;
	@%p2 bra 	$L__BB0_36;
	setp.ge.s32 	%p29, %r15, %r137;
	mov.b16 	%rs49, 0;
	or.pred  	%p30, %p29, %p14;
	@%p30 bra 	$L__BB0_29;
	mad.lo.s32 	%r179, %r15, %r138, %r60;
	cvt.u64.u32 	%rd26, %r179;
	add.s64 	%rd27, %rd2, %rd26;
	ld.global.nc.u8 	%rs29, [%rd27];
	cvt.u16.u8 	%rs49, %rs29;
$L__BB0_29:
	setp.eq.s32 	%p31, %r7, 1;
	and.b32  	%r180, %r1, 992;
	mov.u32 	%r181, _ZZN8pygpukit3ops4gemm23int8_gemm_native_kernelINS1_14Int8GemmConfigEEEvPKaS5_PiiiiE6smem_B;
	add.s32 	%r182, %r181, %r180;
	add.s32 	%r183, %r182, %r6;
	st.shared.u8 	[%r183], %rs49;
	mov.u32 	%r788, %r9;
	@%p31 bra 	$L__BB0_36;
	setp.ge.s32 	%p33, %r16, %r137;
	mov.b16 	%rs50, 0;
	or.pred  	%p34, %p33, %p14;
	@%p34 bra 	$L__BB0_32;
	mad.lo.s32 	%r184, %r16, %r138, %r60;
	cvt.u64.u32 	%rd28, %r184;
	add.s64 	%rd29, %rd2, %rd28;
	ld.global.nc.u8 	%rs31, [%rd29];
	cvt.u16.u8 	%rs50, %rs31;
$L__BB0_32:
	setp.eq.s32 	%p35, %r7, 2;
	and.b32  	%r185, %r9, 2016;
	mov.u32 	%r186, _ZZN8pygpukit3ops4gemm23int8_gemm_native_kernelINS1_14Int8GemmConfigEEEvPKaS5_PiiiiE6smem_B;
	add.s32 	%r187, %r186, %r185;
	add.s32 	%r188, %r187, %r6;
	st.shared.u8 	[%r188], %rs50;
	mov.u32 	%r788, %r11;
	@%p35 bra 	$L__BB0_36;
	setp.lt.s32 	%p37, %r17, %r137;
	and.pred  	%p38, %p37, %p17;
	@%p38 bra 	$L__BB0_35;
	mov.b16 	%rs32, 0;
	st.shared.u8 	[%r18], %rs32;
	mov.u32 	%r788, %r14;
	bra.uni 	$L__BB0_36;
$L__BB0_35:
	mad.lo.s32 	%r189, %r17, %r138, %r60;
	cvt.u64.u32 	%rd30, %r189;
	add.s64 	%rd31, %rd2, %rd30;
	ld.global.nc.u8 	%rs33, [%rd31];
	cvt.u16.u8 	%rs34, %rs33;
	st.shared.u8 	[%r18], %rs34;
	mov.u32 	%r788, %r14;
$L__BB0_36:
	shr.u32 	%r101, %r788, 5;
	add.s32 	%r102, %r101, %r4;
	setp.ge.s32 	%p40, %r102, %r137;
	or.pred  	%p41, %p40, %p14;
	@%p41 bra 	$L__BB0_38;
	mad.lo.s32 	%r192, %r102, %r138, %r60;
	cvt.u64.u32 	%rd32, %r192;
	add.s64 	%rd33, %rd2, %rd32;
	ld.global.nc.u8 	%rs36, [%rd33];
	cvt.u16.u8 	%rs37, %rs36;
	shl.b32 	%r193, %r101, 5;
	add.s32 	%r194, %r19, %r193;
	st.shared.u8 	[%r194], %rs37;
	bra.uni 	$L__BB0_39;
$L__BB0_38:
	shl.b32 	%r190, %r101, 5;
	add.s32 	%r191, %r19, %r190;
	mov.b16 	%rs35, 0;
	st.shared.u8 	[%r191], %rs35;
$L__BB0_39:
	add.s32 	%r195, %r788, 256;
	shr.u32 	%r103, %r195, 5;
	add.s32 	%r104, %r103, %r4;
	setp.lt.s32 	%p43, %r104, %r137;
	and.pred  	%p44, %p43, %p17;
	@%p44 bra 	$L__BB0_41;
	shl.b32 	%r196, %r103, 5;
	add.s32 	%r197, %r19, %r196;
	mov.b16 	%rs38, 0;
	st.shared.u8 	[%r197], %rs38;
	bra.uni 	$L__BB0_42;
$L__BB0_41:
	mad.lo.s32 	%r198, %r104, %r138, %r60;
	cvt.u64.u32 	%rd34, %r198;
	add.s64 	%rd35, %rd2, %rd34;
	ld.global.nc.u8 	%rs39, [%rd35];
	cvt.u16.u8 	%rs40, %rs39;
	shl.b32 	%r199, %r103, 5;
	add.s32 	%r200, %r19, %r199;
	st.shared.u8 	[%r200], %rs40;
$L__BB0_42:
	add.s32 	%r201, %r788, 512;
	shr.u32 	%r105, %r201, 5;
	add.s32 	%r106, %r105, %r4;
	setp.lt.s32 	%p46, %r106, %r137;
	and.pred  	%p47, %p46, %p17;
	@%p47 bra 	$L__BB0_44;
	shl.b32 	%r202, %r105, 5;
	add.s32 	%r203, %r19, %r202;
	mov.b16 	%rs41, 0;
	st.shared.u8 	[%r203], %rs41;
	bra.uni 	$L__BB0_45;
$L__BB0_44:
	mad.lo.s32 	%r204, %r106, %r138, %r60;
	cvt.u64.u32 	%rd36, %r204;
	add.s64 	%rd37, %rd2, %rd36;
	ld.global.nc.u8 	%rs42, [%rd37];
	cvt.u16.u8 	%rs43, %rs42;
	shl.b32 	%r205, %r105, 5;
	add.s32 	%r206, %r19, %r205;
	st.shared.u8 	[%r206], %rs43;
$L__BB0_45:
	add.s32 	%r207, %r788, 768;
	shr.u32 	%r107, %r207, 5;
	add.s32 	%r108, %r107, %r4;
	setp.lt.s32 	%p49, %r108, %r137;
	and.pred  	%p50, %p49, %p17;
	@%p50 bra 	$L__BB0_47;
	shl.b32 	%r208, %r107, 5;
	add.s32 	%r209, %r19, %r208;
	mov.b16 	%rs44, 0;
	st.shared.u8 	[%r209], %rs44;
	bra.uni 	$L__BB0_48;
$L__BB0_47:
	mad.lo.s32 	%r210, %r108, %r138, %r60;
	cvt.u64.u32 	%rd38, %r210;
	add.s64 	%rd39, %rd2, %rd38;
	ld.global.nc.u8 	%rs45, [%rd39];
	cvt.u16.u8 	%rs46, %rs45;
	shl.b32 	%r211, %r107, 5;
	add.s32 	%r212, %r19, %r211;
	st.shared.u8 	[%r212], %rs46;
$L__BB0_48:
	add.s32 	%r109, %r788, 1024;
	setp.lt.u32 	%p51, %r788, 1024;
	mov.u32 	%r788, %r109;
	@%p51 bra 	$L__BB0_36;
	bar.sync 	0;
	shl.b32 	%r725, %r1, 3;
	and.b32  	%r726, %r725, 8064;
	mov.u32 	%r727, _ZZN8pygpukit3ops4gemm23int8_gemm_native_kernelINS1_14Int8GemmConfigEEEvPKaS5_PiiiiE6smem_A;
	add.s32 	%r728, %r727, %r726;
	ld.shared.u32 	%r214, [%r728];
	ld.shared.u32 	%r230, [%r728+32];
	ld.shared.u32 	%r246, [%r728+64];
	ld.shared.u32 	%r262, [%r728+96];
	shl.b32 	%r729, %r2, 7;
	mov.u32 	%r730, _ZZN8pygpukit3ops4gemm23int8_gemm_native_kernelINS1_14Int8GemmConfigEEEvPKaS5_PiiiiE6smem_B;
	add.s32 	%r731, %r730, %r729;
	ld.shared.u32 	%r215, [%r731];
	ld.shared.u32 	%r219, [%r731+32];
	ld.shared.u32 	%r223, [%r731+64];
	ld.shared.u32 	%r227, [%r731+96];
	// begin inline asm
	dp4a.s32.s32 %r213, %r214, %r215, %r764;
	// end inline asm
	// begin inline asm
	dp4a.s32.s32 %r217, %r214, %r219, %r763;
	// end inline asm
	// begin inline asm
	dp4a.s32.s32 %r221, %r214, %r223, %r762;
	// end inline asm
	// begin inline asm
	dp4a.s32.s32 %r225, %r214, %r227, %r761;
	// end inline asm
	// begin inline asm
	dp4a.s32.s32 %r229, %r230, %r215, %r760;
	// end inline asm
	// begin inline asm
	dp4a.s32.s32 %r233, %r230, %r219, %r759;
	// end inline asm
	// begin inline asm
	dp4a.s32.s32 %r237, %r230, %r223, %r758;
	// end inline asm
	// begin inline asm
	dp4a.s32.s32 %r241, %r230, %r227, %r757;
	// end inline asm
	// begin inline asm
	dp4a.s32.s32 %r245, %r246, %r215, %r765;
	// end inline asm
	// begin inline asm
	dp4a.s32.s32 %r249, %r246, %r219, %r766;
	// end inline asm
	// begin inline asm
	dp4a.s32.s32 %r253, %r246, %r223, %r767;
	// end inline asm
	// begin inline asm
	dp4a.s32.s32 %r257, %r246, %r227, %r768;
	// end inline asm
	// begin inline asm
	dp4a.s32.s32 %r261, %r262, %r215, %r769;
	// end inline asm
	// begin inline asm
	dp4a.s32.s32 %r265, %r262, %r219, %r770;
	// end inline asm
	// begin inline asm
	dp4a.s32.s32 %r269, %r262, %r223, %r771;
	// end inline asm
	// begin inline asm
	dp4a.s32.s32 %r273, %r262, %r227, %r772;
	// end inline asm
	ld.shared.u32 	%r278, [%r728+4];
	ld.shared.u32 	%r294, [%r728+36];
	ld.shared.u32 	%r310, [%r728+68];
	ld.shared.u32 	%r326, [%r728+100];
	ld.shared.u32 	%r279, [%r731+4];
	ld.shared.u32 	%r283, [%r731+36];
	ld.shared.u32 	%r287, [%r731+68];
	ld.shared.u32 	%r291, [%r731+100];
	// begin inline asm
	dp4a.s32.s32 %r277, %r278, %r279, %r213;
	// end inline asm
	// begin inline asm
	dp4a.s32.s32 %r281, %r278, %r283, %r217;
	// end inline asm
	// begin inline asm
	dp4a.s32.s32 %r285, %r278, %r287, %r221;
	// end inline asm
	// begin inline asm
	dp4a.s32.s32 %r289, %r278, %r291, %r225;
	// end inline asm
	// begin inline asm
	dp4a.s32.s32 %r293, %r294, %r279, %r229;
	// end inline asm
	// begin inline asm
	dp4a.s32.s32 %r297, %r294, %r283, %r233;
	// end inline asm
	// begin inline asm
	dp4a.s32.s32 %r301, %r294, %r287, %r237;
	// end inline asm
	// begin inline asm
	dp4a.s32.s32 %r305, %r294, %r291, %r241;
	// end inline asm
	// begin inline asm
	dp4a.s32.s32 %r309, %r310, %r279, %r245;
	// end inline asm
	// begin inline asm
	dp4a.s32.s32 %r313, %r310, %r283, %r249;
	// end inline asm
	// begin inline asm
	dp4a.s32.s32 %r317, %r310, %r287, %r253;
	// end inline asm
	// begin inline asm
	dp4a.s32.s32 %r321, %r310, %r291, %r257;
	// end inline asm
	// begin inline asm
	dp4a.s32.s32 %r325, %r326, %r279, %r261;
	// end inline asm
	// begin inline asm
	dp4a.s32.s32 %r329, %r326, %r283, %r265;
	// end inline asm
	// begin inline asm
	dp4a.s32.s32 %r333, %r326, %r287, %r269;
	// end inline asm
	// begin inline asm
	dp4a.s32.s32 %r337, %r326, %r291, %r273;
	// end inline asm
	ld.shared.u32 	%r342, [%r728+8];
	ld.shared.u32 	%r358, [%r728+40];
	ld.shared.u32 	%r374, [%r728+72];
	ld.shared.u32 	%r390, [%r728+104];
	ld.shared.u32 	%r343, [%r731+8];
	ld.shared.u32 	%r347, [%r731+40];
	ld.shared.u32 	%r351, [%r731+72];
	ld.shared.u32 	%r355, [%r731+104];
	// begin inline asm
	dp4a.s32.s32 %r341, %r342, %r343, %r277;
	// end inline asm
	// begin inline asm
	dp4a.s32.s32 %r345, %r342, %r347, %r281;
	// end inline asm
	// begin inline asm
	dp4a.s32.s32 %r349, %r342, %r351, %r285;
	// end inline asm
	// begin inline asm
	dp4a.s32.s32 %r353, %r342, %r355, %r289;
	// end inline asm
	// begin inline asm
	dp4a.s32.s32 %r357, %r358, %r343, %r293;
	// end inline asm
	// begin inline asm
	dp4a.s32.s32 %r361, %r358, %r347, %r297;
	// end inline asm
	// begin inline asm
	dp4a.s32.s32 %r365, %r358, %r351, %r301;
	// end inline asm
	// begin inline asm
	dp4a.s32.s32 %r369, %r358, %r355, %r305;
	// end inline asm
	// begin inline asm
	dp4a.s32.s32 %r373, %r374, %r343, %r309;
	// end inline asm
	// begin inline asm
	dp4a.s32.s32 %r377, %r374, %r347, %r313;
	// end inline asm
	// begin inline asm
	dp4a.s32.s32 %r381, %r374, %r351, %r317;
	// end inline asm
	// begin inline asm
	dp4a.s32.s32 %r385, %r374, %r355, %r321;
	// end inline asm
	// begin inline asm
	dp4a.s32.s32 %r389, %r390, %r343, %r325;
	// end inline asm
	// begin inline asm
	dp4a.s32.s32 %r393, %r390, %r347, %r329;
	// end inline asm
	// begin inline asm
	dp4a.s32.s32 %r397, %r390, %r351, %r333;
	// end inline asm
	// begin inline asm
	dp4a.s32.s32 %r401, %r390, %r355, %r337;
	// end inline asm
	ld.shared.u32 	%r406, [%r728+12];
	ld.shared.u32 	%r422, [%r728+44];
	ld.shared.u32 	%r438, [%r728+76];
	ld.shared.u32 	%r454, [%r728+108];
	ld.shared.u32 	%r407, [%r731+12];
	ld.shared.u32 	%r411, [%r731+44];
	ld.shared.u32 	%r415, [%r731+76];
	ld.shared.u32 	%r419, [%r731+108];
	// begin inline asm
	dp4a.s32.s32 %r405, %r406, %r407, %r341;
	// end inline asm
	// begin inline asm
	dp4a.s32.s32 %r409, %r406, %r411, %r345;
	// end inline asm
	// begin inline asm
	dp4a.s32.s32 %r413, %r406, %r415, %r349;
	// end inline asm
	// begin inline asm
	dp4a.s32.s32 %r417, %r406, %r419, %r353;
	// end inline asm
	// begin inline asm
	dp4a.s32.s32 %r421, %r422, %r407, %r357;
	// end inline asm
	// begin inline asm
	dp4a.s32.s32 %r425, %r422, %r411, %r361;
	// end inline asm
	// begin inline asm
	dp4a.s32.s32 %r429, %r422, %r415, %r365;
	// end inline asm
	// begin inline asm
	dp4a.s32.s32 %r433, %r422, %r419, %r369;
	// end inline asm
	// begin inline asm
	dp4a.s32.s32 %r437, %r438, %r407, %r373;
	// end inline asm
	// begin inline asm
	dp4a.s32.s32 %r441, %r438, %r411, %r377;
	// end inline asm
	// begin inline asm
	dp4a.s32.s32 %r445, %r438, %r415, %r381;
	// end inline asm
	// begin inline asm
	dp4a.s32.s32 %r449, %r438, %r419, %r385;
	// end inline asm
	// begin inline asm
	dp4a.s32.s32 %r453, %r454, %r407, %r389;
	// end inline asm
	// begin inline asm
	dp4a.s32.s32 %r457, %r454, %r411, %r393;
	// end inline asm
	// begin inline asm
	dp4a.s32.s32 %r461, %r454, %r415, %r397;
	// end inline asm
	// begin inline asm
	dp4a.s32.s32 %r465, %r454, %r419, %r401;
	// end inline asm
	ld.shared.u32 	%r470, [%r728+16];
	ld.shared.u32 	%r486, [%r728+48];
	ld.shared.u32 	%r502, [%r728+80];
	ld.shared.u32 	%r518, [%r728+112];
	ld.shared.u32 	%r471, [%r731+16];
	ld.shared.u32 	%r475, [%r731+48];
	ld.shared.u32 	%r479, [%r731+80];
	ld.shared.u32 	%r483, [%r731+112];
	// begin inline asm
	dp4a.s32.s32 %r469, %r470, %r471, %r405;
	// end inline asm
	// begin inline asm
	dp4a.s32.s32 %r473, %r470, %r475, %r409;
	// end inline asm
	// begin inline asm
	dp4a.s32.s32 %r477, %r470, %r479, %r413;
	// end inline asm
	// begin inline asm
	dp4a.s32.s32 %r481, %r470, %r483, %r417;
	// end inline asm
	// begin inline asm
	dp4a.s32.s32 %r485, %r486, %r471, %r421;
	// end inline asm
	// begin inline asm
	dp4a.s32.s32 %r489, %r486, %r475, %r425;
	// end inline asm
	// begin inline asm
	dp4a.s32.s32 %r493, %r486, %r479, %r429;
	// end inline asm
	// begin inline asm
	dp4a.s32.s32 %r497, %r486, %r483, %r433;
	// end inline asm
	// begin inline asm
	dp4a.s32.s32 %r501, %r502, %r471, %r437;
	// end inline asm
	// begin inline asm
	dp4a.s32.s32 %r505, %r502, %r475, %r441;
	// end inline asm
	// begin inline asm
	dp4a.s32.s32 %r509, %r502, %r479, %r445;
	// end inline asm
	// begin inline asm
	dp4a.s32.s32 %r513, %r502, %r483, %r449;
	// end inline asm
	// begin inline asm
	dp4a.s32.s32 %r517, %r518, %r471, %r453;
	// end inline asm
	// begin inline asm
	dp4a.s32.s32 %r521, %r518, %r475, %r457;
	// end inline asm
	// begin inline asm
	dp4a.s32.s32 %r525, %r518, %r479, %r461;
	// end inline asm
	// begin inline asm
	dp4a.s32.s32 %r529, %r518, %r483, %r465;
	// end inline asm
	ld.shared.u32 	%r534, [%r728+20];
	ld.shared.u32 	%r550, [%r728+52];
	ld.shared.u32 	%r566, [%r728+84];
	ld.shared.u32 	%r582, [%r728+116];
	ld.shared.u32 	%r535, [%r731+20];
	ld.shared.u32 	%r539, [%r731+52];
	ld.shared.u32 	%r543, [%r731+84];
	ld.shared.u32 	%r547, [%r731+116];
	// begin inline asm
	dp4a.s32.s32 %r533, %r534, %r535, %r469;
	// end inline asm
	// begin inline asm
	dp4a.s32.s32 %r537, %r534, %r539, %r473;
	// end inline asm
	// begin inline asm
	dp4a.s32.s32 %r541, %r534, %r543, %r477;
	// end inline asm
	// begin inline asm
	dp4a.s32.s32 %r545, %r534, %r547, %r481;
	// end inline asm
	// begin inline asm
	dp4a.s32.s32 %r549, %r550, %r535, %r485;
	// end inline asm
	// begin inline asm
	dp4a.s32.s32 %r553, %r550, %r539, %r489;
	// end inline asm
	// begin inline asm
	dp4a.s32.s32 %r557, %r550, %r543, %r493;
	// end inline asm
	// begin inline asm
	dp4a.s32.s32 %r561, %r550, %r547, %r497;
	// end inline asm
	// begin inline asm
	dp4a.s32.s32 %r565, %r566, %r535, %r501;
	// end inline asm
	// begin inline asm
	dp4a.s32.s32 %r569, %r566, %r539, %r505;
	// end inline asm
	// begin inline asm
	dp4a.s32.s32 %r573, %r566, %r543, %r509;
	// end inline asm
	// begin inline asm
	dp4a.s32.s32 %r577, %r566, %r547, %r513;
	// end inline asm
	// begin inline asm
	dp4a.s32.s32 %r581, %r582, %r535, %r517;
	// end inline asm
	// begin inline asm
	dp4a.s32.s32 %r585, %r582, %r539, %r521;
	// end inline asm
	// begin inline asm
	dp4a.s32.s32 %r589, %r582, %r543, %r525;
	// end inline asm
	// begin inline asm
	dp4a.s32.s32 %r593, %r582, %r547, %r529;
	// end inline asm
	ld.shared.u32 	%r598, [%r728+24];
	ld.shared.u32 	%r614, [%r728+56];
	ld.shared.u32 	%r630, [%r728+88];
	ld.shared.u32 	%r646, [%r728+120];
	ld.shared.u32 	%r599, [%r731+24];
	ld.shared.u32 	%r603, [%r731+56];
	ld.shared.u32 	%r607, [%r731+88];
	ld.shared.u32 	%r611, [%r731+120];
	// begin inline asm
	dp4a.s32.s32 %r597, %r598, %r599, %r533;
	// end inline asm
	// begin inline asm
	dp4a.s32.s32 %r601, %r598, %r603, %r537;
	// end inline asm
	// begin inline asm
	dp4a.s32.s32 %r605, %r598, %r607, %r541;
	// end inline asm
	// begin inline asm
	dp4a.s32.s32 %r609, %r598, %r611, %r545;
	// end inline asm
	// begin inline asm
	dp4a.s32.s32 %r613, %r614, %r599, %r549;
	// end inline asm
	// begin inline asm
	dp4a.s32.s32 %r617, %r614, %r603, %r553;
	// end inline asm
	// begin inline asm
	dp4a.s32.s32 %r621, %r614, %r607, %r557;
	// end inline asm
	// begin inline asm
	dp4a.s32.s32 %r625, %r614, %r611, %r561;
	// end inline asm
	// begin inline asm
	dp4a.s32.s32 %r629, %r630, %r599, %r565;
	// end inline asm
	// begin inline asm
	dp4a.s32.s32 %r633, %r630, %r603, %r569;
	// end inline asm
	// begin inline asm
	dp4a.s32.s32 %r637, %r630, %r607, %r573;
	// end inline asm
	// begin inline asm
	dp4a.s32.s32 %r641, %r630, %r611, %r577;
	// end inline asm
	// begin inline asm
	dp4a.s32.s32 %r645, %r646, %r599, %r581;
	// end inline asm
	// begin inline asm
	dp4a.s32.s32 %r649, %r646, %r603, %r585;
	// end inline asm
	// begin inline asm
	dp4a.s32.s32 %r653, %r646, %r607, %r589;
	// end inline asm
	// begin inline asm
	dp4a.s32.s32 %r657, %r646, %r611, %r593;
	// end inline asm
	ld.shared.u32 	%r662, [%r728+28];
	ld.shared.u32 	%r678, [%r728+60];
	ld.shared.u32 	%r694, [%r728+92];
	ld.shared.u32 	%r710, [%r728+124];
	ld.shared.u32 	%r663, [%r731+28];
	ld.shared.u32 	%r667, [%r731+60];
	ld.shared.u32 	%r671, [%r731+92];
	ld.shared.u32 	%r675, [%r731+124];
	// begin inline asm
	dp4a.s32.s32 %r764, %r662, %r663, %r597;
	// end inline asm
	// begin inline asm
	dp4a.s32.s32 %r763, %r662, %r667, %r601;
	// end inline asm
	// begin inline asm
	dp4a.s32.s32 %r762, %r662, %r671, %r605;
	// end inline asm
	// begin inline asm
	dp4a.s32.s32 %r761, %r662, %r675, %r609;
	// end inline asm
	// begin inline asm
	dp4a.s32.s32 %r760, %r678, %r663, %r613;
	// end inline asm
	// begin inline asm
	dp4a.s32.s32 %r759, %r678, %r667, %r617;
	// end inline asm
	// begin inline asm
	dp4a.s32.s32 %r758, %r678, %r671, %r621;
	// end inline asm
	// begin inline asm
	dp4a.s32.s32 %r757, %r678, %r675, %r625;
	// end inline asm
	// begin inline asm
	dp4a.s32.s32 %r765, %r694, %r663, %r629;
	// end inline asm
	// begin inline asm
	dp4a.s32.s32 %r766, %r694, %r667, %r633;
	// end inline asm
	// begin inline asm
	dp4a.s32.s32 %r767, %r694, %r671, %r637;
	// end inline asm
	// begin inline asm
	dp4a.s32.s32 %r768, %r694, %r675, %r641;
	// end inline asm
	// begin inline asm
	dp4a.s32.s32 %r769, %r710, %r663, %r645;
	// end inline asm
	// begin inline asm
	dp4a.s32.s32 %r770, %r710, %r667, %r649;
	// end inline asm
	// begin inline asm
	dp4a.s32.s32 %r771, %r710, %r671, %r653;
	// end inline asm
	// begin inline asm
	dp4a.s32.s32 %r772, %r710, %r675, %r657;
	// end inline asm
	bar.sync 	0;
	add.s32 	%r773, %r773, 1;
	setp.eq.s32 	%p52, %r773, %r5;
	@%p52 bra 	$L__BB0_50;
	bra.uni 	$L__BB0_2;
$L__BB0_50:
	mov.u32 	%r732, %tid.x;
	shr.u32 	%r733, %r732, 2;
	and.b32  	%r734, %r733, 252;
	add.s32 	%r37, %r734, %r3;
	shl.b32 	%r735, %r2, 2;
	add.s32 	%r736, %r735, %r4;
	setp.lt.s32 	%p53, %r37, %r136;
	mul.lo.s32 	%r39, %r37, %r137;
	setp.lt.s32 	%p54, %r736, %r137;
	and.pred  	%p55, %p53, %p54;
	@%p55 bra 	$L__BB0_51;
	bra.uni 	$L__BB0_52;
$L__BB0_51:
	add.s32 	%r737, %r736, %r39;
	mul.wide.s32 	%rd40, %r737, 4;
	add.s64 	%rd41, %rd3, %rd40;
	st.global.u32 	[%rd41], %r764;
$L__BB0_52:
	setp.ge.s32 	%p56, %r37, %r136;
	add.s32 	%r127, %r736, 1;
	setp.ge.s32 	%p57, %r127, %r137;
	cvt.s64.s32 	%rd42, %r39;
	cvt.u64.u32 	%rd4, %r736;
	add.s64 	%rd43, %rd4, %rd42;
	shl.b64 	%rd44, %rd43, 2;
	add.s64 	%rd5, %rd3, %rd44;
	or.pred  	%p58, %p56, %p57;
	@%p58 bra 	$L__BB0_54;
	st.global.u32 	[%rd5+4], %r763;
$L__BB0_54:
	setp.ge.s32 	%p59, %r37, %r136;
	add.s32 	%r128, %r736, 2;
	setp.ge.s32 	%p60, %r128, %r137;
	or.pred  	%p61, %p59, %p60;
	@%p61 bra 	$L__BB0_56;
	st.global.u32 	[%rd5+8], %r762;
$L__BB0_56:
	setp.ge.s32 	%p62, %r37, %r136;
	add.s32 	%r129, %r736, 3;
	setp.ge.s32 	%p63, %r129, %r137;
	or.pred  	%p64, %p62, %p63;
	@%p64 bra 	$L__BB0_58;
	st.global.u32 	[%rd5+12], %r761;
$L__BB0_58:
	setp.ge.s32 	%p65, %r736, %r137;
	add.s32 	%r130, %r37, 1;
	setp.ge.s32 	%p66, %r130, %r136;
	add.s32 	%r131, %r39, %r137;
	or.pred  	%p67, %p66, %p65;
	@%p67 bra 	$L__BB0_60;
	add.s32 	%r738, %r736, %r131;
	mul.wide.s32 	%rd45, %r738, 4;
	add.s64 	%rd46, %rd3, %rd45;
	st.global.u32 	[%rd46], %r760;
$L__BB0_60:
	setp.ge.s32 	%p68, %r130, %r136;
	setp.ge.s32 	%p69, %r127, %r137;
	cvt.s64.s32 	%rd47, %r131;
	add.s64 	%rd48, %rd4, %rd47;
	shl.b64 	%rd49, %rd48, 2;
	add.s64 	%rd6, %rd3, %rd49;
	or.pred  	%p70, %p68, %p69;
	@%p70 bra 	$L__BB0_62;
	st.global.u32 	[%rd6+4], %r759;
$L__BB0_62:
	setp.ge.s32 	%p71, %r130, %r136;
	setp.ge.s32 	%p72, %r128, %r137;
	or.pred  	%p73, %p71, %p72;
	@%p73 bra 	$L__BB0_64;
	st.global.u32 	[%rd6+8], %r758;
$L__BB0_64:
	setp.ge.s32 	%p74, %r130, %r136;
	setp.ge.s32 	%p75, %r129, %r137;
	or.pred  	%p76, %p74, %p75;
	@%p76 bra 	$L__BB0_66;
	st.global.u32 	[%rd6+12], %r757;
$L__BB0_66:
	setp.ge.s32 	%p77, %r736, %r137;
	add.s32 	%r132, %r37, 2;
	setp.ge.s32 	%p78, %r132, %r136;
	add.s32 	%r133, %r131, %r137;
	or.pred  	%p79, %p78, %p77;
	@%p79 bra 	$L__BB0_68;
	add.s32 	%r739, %r736, %r133;
	mul.wide.s32 	%rd50, %r739, 4;
	add.s64 	%rd51, %rd3, %rd50;
	st.global.u32 	[%rd51], %r765;
$L__BB0_68:
	setp.ge.s32 	%p80, %r132, %r136;
	setp.ge.s32 	%p81, %r127, %r137;
	cvt.s64.s32 	%rd52, %r133;
	add.s64 	%rd53, %rd4, %rd52;
	shl.b64 	%rd54, %rd53, 2;
	add.s64 	%rd7, %rd3, %rd54;
	or.pred  	%p82, %p80, %p81;
	@%p82 bra 	$L__BB0_70;
	st.global.u32 	[%rd7+4], %r766;
$L__BB0_70:
	setp.ge.s32 	%p83, %r132, %r136;
	setp.ge.s32 	%p84, %r128, %r137;
	or.pred  	%p85, %p83, %p84;
	@%p85 bra 	$L__BB0_72;
	st.global.u32 	[%rd7+8], %r767;
$L__BB0_72:
	setp.ge.s32 	%p86, %r132, %r136;
	setp.ge.s32 	%p87, %r129, %r137;
	or.pred  	%p88, %p86, %p87;
	@%p88 bra 	$L__BB0_74;
	st.global.u32 	[%rd7+12], %r768;
$L__BB0_74:
	setp.ge.s32 	%p89, %r736, %r137;
	add.s32 	%r134, %r37, 3;
	setp.ge.s32 	%p90, %r134, %r136;
	add.s32 	%r135, %r133, %r137;
	or.pred  	%p91, %p90, %p89;
	@%p91 bra 	$L__BB0_76;
	add.s32 	%r740, %r736, %r135;
	mul.wide.s32 	%rd55, %r740, 4;
	add.s64 	%rd56, %rd3, %rd55;
	st.global.u32 	[%rd56], %r769;
$L__BB0_76:
	setp.ge.s32 	%p92, %r134, %r136;
	setp.ge.s32 	%p93, %r127, %r137;
	cvt.s64.s32 	%rd57, %r135;
	add.s64 	%rd58, %rd4, %rd57;
	shl.b64 	%rd59, %rd58, 2;
	add.s64 	%rd8, %rd3, %rd59;
	or.pred  	%p94, %p92, %p93;
	@%p94 bra 	$L__BB0_78;
	st.global.u32 	[%rd8+4], %r770;
$L__BB0_78:
	setp.ge.s32 	%p95, %r134, %r136;
	setp.ge.s32 	%p96, %r128, %r137;
	or.pred  	%p97, %p95, %p96;
	@%p97 bra 	$L__BB0_80;
	st.global.u32 	[%rd8+8], %r771;
$L__BB0_80:
	setp.ge.s32 	%p98, %r134, %r136;
	setp.ge.s32 	%p99, %r129, %r137;
	or.pred  	%p100, %p98, %p99;
	@%p100 bra 	$L__BB0_82;
	st.global.u32 	[%rd8+12], %r772;
$L__BB0_82:
	ret;

}


// ===== COMPILED SASS (sm_100) =====

	.target	sm_100

	.elftype	@"ET_EXEC"


//--------------------- .note.nv.tkinfo           --------------------------
	.section	.note.nv.tkinfo,"",@"SHT_NOTE"
	.sectionflags	@"SHF_NOTE_NV_TKINFO"
	.tkinfo
        /*0018*/ 	.word	0x00000002
        /*0030*/ 	.string	""
        /*0030*/ 	.string	"ptxas"
        /*0030*/ 	.string	"Cuda compilation tools, release 13.0, V13.0.88"
        /*0030*/ 	.string	"Build cuda_13.0.r13.0/compiler.36424714_0"
        /*0030*/ 	.string	"-arch sm_100 -m 64 "



//--------------------- .note.nv.cuinfo           --------------------------
	.section	.note.nv.cuinfo,"",@"SHT_NOTE"
	.sectionflags	@"SHF_NOTE_NV_CUINFO"
        /*0018*/ 	.short	0x0002
        /*001a*/ 	.short	0x0064
        /*001c*/ 	.short	0x0082
	.zero		2


//--------------------- .nv.info                  --------------------------
	.section	.nv.info,"",@"SHT_CUDA_INFO"
	.align	4


	//----- nvinfo : EIATTR_REGCOUNT
	.align		4
        /*0000*/ 	.byte	0x04, 0x2f
        /*0002*/ 	.short	(.L_1 - .L_0)
	.align		4
.L_0:
        /*0004*/ 	.word	index@(_ZN8pygpukit3ops4gemm23int8_gemm_native_kernelINS1_14Int8GemmConfigEEEvPKaS5_Piiii)
        /*0008*/ 	.word	0x00000038


	//----- nvinfo : EIATTR_FRAME_SIZE
	.align		4
.L_1:
        /*000c*/ 	.byte	0x04, 0x11
        /*000e*/ 	.short	(.L_3 - .L_2)
	.align		4
.L_2:
        /*0010*/ 	.word	index@(_ZN8pygpukit3ops4gemm23int8_gemm_native_kernelINS1_14Int8GemmConfigEEEvPKaS5_Piiii)
        /*0014*/ 	.word	0x00000000


	//----- nvinfo : EIATTR_MIN_STACK_SIZE
	.align		4
.L_3:
        /*0018*/ 	.byte	0x04, 0x12
        /*001a*/ 	.short	(.L_5 - .L_4)
	.align		4
.L_4:
        /*001c*/ 	.word	index@(_ZN8pygpukit3ops4gemm23int8_gemm_native_kernelINS1_14Int8GemmConfigEEEvPKaS5_Piiii)
        /*0020*/ 	.word	0x00000000
.L_5:


//--------------------- .nv.compat                --------------------------
	.section	.nv.compat,"",@"SHT_CUDA_COMPAT_INFO"
	.align	4
        /*0000*/ 	.byte	0x02, 0x09, 0x00, 0x00, 0x02, 0x02, 0x01, 0x00, 0x02, 0x05, 0x05, 0x00, 0x03, 0x07, 0x01, 0x01
        /*0010*/ 	.byte	0x02, 0x03, 0x00, 0x00, 0x02, 0x06, 0x01, 0x00, 0x04, 0x0b, 0x08, 0x00, 0x09, 0x00, 0x00, 0x00
        /*0020*/ 	.byte	0x00, 0x00, 0x00, 0x00


//--------------------- .nv.info._ZN8pygpukit3ops4gemm23int8_gemm_native_kernelINS1_14Int8GemmConfigEEEvPKaS5_Piiii --------------------------
	.section	.nv.info._ZN8pygpukit3ops4gemm23int8_gemm_native_kernelINS1_14Int8GemmConfigEEEvPKaS5_Piiii,"",@"SHT_CUDA_INFO"
	.sectionflags	@""
	.align	4


	//----- nvinfo : EIATTR_CUDA_API_VERSION
	.align		4
        /*0000*/ 	.byte	0x04, 0x37
        /*0002*/ 	.short	(.L_7 - .L_6)
.L_6:
        /*0004*/ 	.word	0x00000082


	//----- nvinfo : EIATTR_KPARAM_INFO
	.align		4
.L_7:
        /*0008*/ 	.byte	0x04, 0x17
        /*000a*/ 	.short	(.L_9 - .L_8)
.L_8:
        /*000c*/ 	.word	0x00000000
        /*0010*/ 	.short	0x0005
        /*0012*/ 	.short	0x0020
        /*0014*/ 	.byte	0x00, 0xf0, 0x11, 0x00


	//----- nvinfo : EIATTR_KPARAM_INFO
	.align		4
.L_9:
        /*0018*/ 	.byte	0x04, 0x17
        /*001a*/ 	.short	(.L_11 - .L_10)
.L_10:
        /*001c*/ 	.word	0x00000000
        /*0020*/ 	.short	0x0004
        /*0022*/ 	.short	0x001c
        /*0024*/ 	.byte	0x00, 0xf0, 0x11, 0x00


	//----- nvinfo : EIATTR_KPARAM_INFO
	.align		4
.L_11:
        /*0028*/ 	.byte	0x04, 0x17
        /*002a*/ 	.short	(.L_13 - .L_12)
.L_12:
        /*002c*/ 	.word	0x00000000
        /*0030*/ 	.short	0x0003
        /*0032*/ 	.short	0x0018
        /*0034*/ 	.byte	0x00, 0xf0, 0x11, 0x00


	//----- nvinfo : EIATTR_KPARAM_INFO
	.align		4
.L_13:
        /*0038*/ 	.byte	0x04, 0x17
        /*003a*/ 	.short	(.L_15 - .L_14)
.L_14:
        /*003c*/ 	.word	0x00000000
        /*0040*/ 	.short	0x0002
        /*0042*/ 	.short	0x0010
        /*0044*/ 	.byte	0x00, 0xf5, 0x21, 0x00


	//----- nvinfo : EIATTR_KPARAM_INFO
	.align		4
.L_15:
        /*0048*/ 	.byte	0x04, 0x17
        /*004a*/ 	.short	(.L_17 - .L_16)
.L_16:
        /*004c*/ 	.word	0x00000000
        /*0050*/ 	.short	0x0001
        /*0052*/ 	.short	0x0008
        /*0054*/ 	.byte	0x00, 0xf5, 0x21, 0x00


	//----- nvinfo : EIATTR_KPARAM_INFO
	.align		4
.L_17:
        /*0058*/ 	.byte	0x04, 0x17
        /*005a*/ 	.short	(.L_19 - .L_18)
.L_18:
        /*005c*/ 	.word	0x00000000
        /*0060*/ 	.short	0x0000
        /*0062*/ 	.short	0x0000
        /*0064*/ 	.byte	0x00, 0xf5, 0x21, 0x00


	//----- nvinfo : EIATTR_SPARSE_MMA_MASK
	.align		4
.L_19:
        /*0068*/ 	.byte	0x03, 0x50
        /*006a*/ 	.short	0x0000


	//----- nvinfo : EIATTR_MAXREG_COUNT
	.align		4
        /*006c*/ 	.byte	0x03, 0x1b
        /*006e*/ 	.short	0x00ff


	//----- nvinfo : EIATTR_NUM_BARRIERS
	.align		4
        /*0070*/ 	.byte	0x02, 0x4c
        /*0072*/ 	.byte	0x01
	.zero		1


	//----- nvinfo : EIATTR_MERCURY_ISA_VERSION
	.align		4
        /*0074*/ 	.byte	0x03, 0x5f
        /*0076*/ 	.short	0x0101


	//----- nvinfo : EIATTR_VRC_CTA_INIT_COUNT
	.align		4
        /*0078*/ 	.byte	0x02, 0x4a
	.zero		1
	.zero		1


	//----- nvinfo : EIATTR_EXIT_INSTR_OFFSETS
	.align		4
        /*007c*/ 	.byte	0x04, 0x1c
        /*007e*/ 	.short	(.L_21 - .L_20)


	//   ....[0]....
.L_20:
        /*0080*/ 	.word	0x000020f0


	//   ....[1]....
        /*0084*/ 	.word	0x00002110


	//----- nvinfo : EIATTR_CRS_STACK_SIZE
	.align		4
.L_21:
        /*0088*/ 	.byte	0x04, 0x1e
        /*008a*/ 	.short	(.L_23 - .L_22)
.L_22:
        /*008c*/ 	.word	0x00000000


	//----- nvinfo : EIATTR_CBANK_PARAM_SIZE
	.align		4
.L_23:
        /*0090*/ 	.byte	0x03, 0x19
        /*0092*/ 	.short	0x0024


	//----- nvinfo : EIATTR_PARAM_CBANK
	.align		4
        /*0094*/ 	.byte	0x04, 0x0a
        /*0096*/ 	.short	(.L_25 - .L_24)
	.align		4
.L_24:
        /*0098*/ 	.word	index@(.nv.constant0._ZN8pygpukit3ops4gemm23int8_gemm_native_kernelINS1_14Int8GemmConfigEEEvPKaS5_Piiii)
        /*009c*/ 	.short	0x0380
        /*009e*/ 	.short	0x0024


	//----- nvinfo : EIATTR_SW_WAR
	.align		4
.L_25:
        /*00a0*/ 	.byte	0x04, 0x36
        /*00a2*/ 	.short	(.L_27 - .L_26)
.L_26:
        /*00a4*/ 	.word	0x00000008
.L_27:


//--------------------- .nv.callgraph             --------------------------
	.section	.nv.callgraph,"",@"SHT_CUDA_CALLGRAPH"
	.align	4
	.sectionentsize	8
	.align		4
        /*0000*/ 	.word	0x00000000
	.align		4
        /*0004*/ 	.word	0xffffffff
	.align		4
        /*0008*/ 	.word	0x00000000
	.align		4
        /*000c*/ 	.word	0xfffffffe
	.align		4
        /*0010*/ 	.word	0x00000000
	.align		4
        /*0014*/ 	.word	0xfffffffd
	.align		4
        /*0018*/ 	.word	0x00000000
	.align		4
        /*001c*/ 	.word	0xfffffffc


//--------------------- .text._ZN8pygpukit3ops4gemm23int8_gemm_native_kernelINS1_14Int8GemmConfigEEEvPKaS5_Piiii --------------------------
	.section	.text._ZN8pygpukit3ops4gemm23int8_gemm_native_kernelINS1_14Int8GemmConfigEEEvPKaS5_Piiii,"ax",@progbits
	.align	128
        .global         _ZN8pygpukit3ops4gemm23int8_gemm_native_kernelINS1_14Int8GemmConfigEEEvPKaS5_Piiii
        .type           _ZN8pygpukit3ops4gemm23int8_gemm_native_kernelINS1_14Int8GemmConfigEEEvPKaS5_Piiii,@function
        .size           _ZN8pygpukit3ops4gemm23int8_gemm_native_kernelINS1_14Int8GemmConfigEEEvPKaS5_Piiii,(.L_x_11 - _ZN8pygpukit3ops4gemm23int8_gemm_native_kernelINS1_14Int8GemmConfigEEEvPKaS5_Piiii)
        .other          _ZN8pygpukit3ops4gemm23int8_gemm_native_kernelINS1_14Int8GemmConfigEEEvPKaS5_Piiii,@"STO_CUDA_ENTRY STV_DEFAULT"
_ZN8pygpukit3ops4gemm23int8_gemm_native_kernelINS1_14Int8GemmConfigEEEvPKaS5_Piiii:
.text._ZN8pygpukit3ops4gemm23int8_gemm_native_kernelINS1_14Int8GemmConfigEEEvPKaS5_Piiii:
[----:B------:R-:W-:Y:S01]  /*0000*/  LDC R1, c[0x0][0x37c] ;  /* 0x0000df00ff017b82 */ /* 0x000fe20000000800 */
[----:B------:R-:W0:Y:S07]  /*0010*/  LDCU UR6, c[0x0][0x3a0] ;  /* 0x00007400ff0677ac */ /* 0x000e2e0008000800 */
[----:B------:R-:W1:Y:S01]  /*0020*/  S2UR UR4, SR_CTAID.Y ;  /* 0x00000000000479c3 */ /* 0x000e620000002600 */
[----:B------:R-:W2:Y:S01]  /*0030*/  S2R R2, SR_TID.X ;  /* 0x0000000000027919 */ /* 0x000ea20000002100 */
[----:B------:R-:W-:Y:S01]  /*0040*/  HFMA2 R33, -RZ, RZ, 0, 0 ;  /* 0x00000000ff217431 */ /* 0x000fe200000001ff */
[----:B------:R-:W-:Y:S01]  /*0050*/  CS2R R38, SRZ ;  /* 0x0000000000267805 */ /* 0x000fe2000001ff00 */
[----:B------:R-:W-:-:S02]  /*0060*/  HFMA2 R37, -RZ, RZ, 0, 0 ;  /* 0x00000000ff257431 */ /* 0x000fc400000001ff */
[----:B------:R-:W-:Y:S02]  /*0070*/  IMAD.MOV.U32 R53, RZ, RZ, RZ ;  /* 0x000000ffff357224 */ /* 0x000fe400078e00ff */
[----:B------:R-:W-:Y:S01]  /*0080*/  HFMA2 R3, -RZ, RZ, 0, 0 ;  /* 0x00000000ff037431 */ /* 0x000fe200000001ff */
[----:B------:R-:W-:Y:S01]  /*0090*/  MOV R51, RZ ;  /* 0x000000ff00337202 */ /* 0x000fe20000000f00 */
[----:B------:R-:W3:Y:S01]  /*00a0*/  S2UR UR5, SR_CTAID.X ;  /* 0x00000000000579c3 */ /* 0x000ee20000002500 */
[----:B------:R-:W-:Y:S01]  /*00b0*/  IMAD.MOV.U32 R29, RZ, RZ, RZ ;  /* 0x000000ffff1d7224 */ /* 0x000fe200078e00ff */
[----:B------:R-:W-:Y:S01]  /*00c0*/  MOV R49, RZ ;  /* 0x000000ff00317202 */ /* 0x000fe20000000f00 */
[----:B------:R-:W-:Y:S01]  /*00d0*/  IMAD.MOV.U32 R45, RZ, RZ, RZ ;  /* 0x000000ffff2d7224 */ /* 0x000fe200078e00ff */
[----:B------:R-:W-:Y:S01]  /*00e0*/  CS2R R42, SRZ ;  /* 0x00000000002a7805 */ /* 0x000fe2000001ff00 */
[----:B------:R-:W-:Y:S01]  /*00f0*/  IMAD.MOV.U32 R47, RZ, RZ, RZ ;  /* 0x000000ffff2f7224 */ /* 0x000fe200078e00ff */
[----:B------:R-:W-:Y:S01]  /*0100*/  MOV R41, RZ ;  /* 0x000000ff00297202 */ /* 0x000fe20000000f00 */
[----:B------:R-:W-:Y:S01]  /*0110*/  IMAD.MOV.U32 R31, RZ, RZ, RZ ;  /* 0x000000ffff1f7224 */ /* 0x000fe200078e00ff */
[----:B------:R-:W4:Y:S01]  /*0120*/  LDCU.64 UR10, c[0x0][0x358] ;  /* 0x00006b00ff0a77ac */ /* 0x000f220008000a00 */
[----:B------:R-:W-:Y:S01]  /*0130*/  IMAD.MOV.U32 R35, RZ, RZ, RZ ;  /* 0x000000ffff237224 */ /* 0x000fe200078e00ff */
[----:B0-----:R-:W-:-:S02]  /*0140*/  UISETP.GE.AND UP0, UPT, UR6, 0x1, UPT ;  /* 0x000000010600788c */ /* 0x001fc4000bf06270 */
[----:B-1----:R-:W-:Y:S02]  /*0150*/  USHF.L.U32 UR4, UR4, 0x6, URZ ;  /* 0x0000000604047899 */ /* 0x002fe400080006ff */
[----:B---3--:R-:W-:-:S05]  /*0160*/  USHF.L.U32 UR5, UR5, 0x6, URZ ;  /* 0x0000000605057899 */ /* 0x008fca00080006ff */
[----:B--2---:R-:W-:Y:S07]  /*0170*/  BRA.U !UP0, `(.L_x_0) ;  /* 0x0000001908907547 */ /* 0x004fee000b800000 */
[----:B------:R-:W0:Y:S01]  /*0180*/  S2UR UR7, SR_CgaCtaId ;  /* 0x00000000000779c3 */ /* 0x000e220000008800 */
[----:B------:R-:W-:Y:S01]  /*0190*/  UMOV UR6, 0x400 ;  /* 0x0000040000067882 */ /* 0x000fe20000000000 */
[----:B------:R-:W-:Y:S01]  /*01a0*/  LOP3.LUT R2, R2, 0x1f, RZ, 0xc0, !PT ;  /* 0x0000001f02027812 */ /* 0x000fe200078ec0ff */
[----:B------:R-:W-:Y:S01]  /*01b0*/  UIADD3 UR6, UPT, UPT, UR6, 0x800, URZ ;  /* 0x0000080006067890 */ /* 0x000fe2000fffe0ff */
[----:B------:R-:W-:Y:S01]  /*01c0*/  MOV R33, RZ ;  /* 0x000000ff00217202 */ /* 0x000fe20000000f00 */
[----:B------:R-:W-:Y:S02]  /*01d0*/  IMAD.MOV.U32 R0, RZ, RZ, RZ ;  /* 0x000000ffff007224 */ /* 0x000fe400078e00ff */
[----:B0-----:R-:W-:-:S06]  /*01e0*/  ULEA UR6, UR7, UR6, 0x18 ;  /* 0x0000000607067291 */ /* 0x001fcc000f8ec0ff */
[----:B------:R-:W-:-:S07]  /*01f0*/  IADD3 R2, PT, PT, R2, UR6, RZ ;  /* 0x0000000602027c10 */ /* 0x000fce000fffe0ff */
.L_x_9:
[----:B------:R-:W0:Y:S01]  /*0200*/  S2R R13, SR_TID.X ;  /* 0x00000000000d7919 */ /* 0x000e220000002100 */
[----:B------:R-:W-:Y:S01]  /*0210*/  BSSY.RECONVERGENT B0, `(.L_x_1) ;  /* 0x000003d000007945 */ /* 0x000fe20003800200 */
[----:B0-----:R-:W-:Y:S02]  /*0220*/  SHF.R.U32.HI R4, RZ, 0x8, R13 ;  /* 0x00000008ff047819 */ /* 0x001fe4000001160d */
[----:B------:R-:W-:Y:S02]  /*0230*/  LOP3.LUT R11, R13, 0x1f, RZ, 0xc0, !PT ;  /* 0x0000001f0d0b7812 */ /* 0x000fe400078ec0ff */
[----:B------:R-:W-:Y:S01]  /*0240*/  MOV R16, R13 ;  /* 0x0000000d00107202 */ /* 0x000fe20000000f00 */
[----:B------:R-:W-:-:S05]  /*0250*/  IMAD.MOV R4, RZ, RZ, -R4 ;  /* 0x000000ffff047224 */ /* 0x000fca00078e0a04 */
[----:B------:R-:W-:-:S04]  /*0260*/  LOP3.LUT R10, R4, 0x3, RZ, 0xc0, !PT ;  /* 0x00000003040a7812 */ /* 0x000fc800078ec0ff */
[----:B------:R-:W-:-:S04]  /*0270*/  ISETP.NE.AND P0, PT, R10, RZ, PT ;  /* 0x000000ff0a00720c */ /* 0x000fc80003f05270 */
[----:B------:R-:W-:-:S09]  /*0280*/  P2R R4, PR, RZ, 0x1 ;  /* 0x00000001ff047803 */ /* 0x000fd20000000000 */
[----:B------:R-:W-:Y:S05]  /*0290*/  @!P0 BRA `(.L_x_2) ;  /* 0x0000000000d08947 */ /* 0x000fea0003800000 */
[----:B------:R-:W0:Y:S01]  /*02a0*/  LDC R6, c[0x0][0x3a0] ;  /* 0x0000e800ff067b82 */ /* 0x000e220000000800 */
[----:B------:R-:W-:Y:S01]  /*02b0*/  IMAD R9, R0, 0x20, R11 ;  /* 0x0000002000097824 */ /* 0x000fe200078e020b */
[----:B------:R-:W-:-:S06]  /*02c0*/  LEA.HI R8, R13, UR4, RZ, 0x1b ;  /* 0x000000040d087c11 */ /* 0x000fcc000f8fd8ff */
[----:B------:R-:W1:Y:S01]  /*02d0*/  LDC R7, c[0x0][0x398] ;  /* 0x0000e600ff077b82 */ /* 0x000e620000000800 */
[----:B0-----:R-:W-:-:S04]  /*02e0*/  ISETP.GE.AND P0, PT, R9, R6, PT ;  /* 0x000000060900720c */ /* 0x001fc80003f06270 */
[----:B-1----:R-:W-:-:S13]  /*02f0*/  ISETP.GE.OR P1, PT, R8, R7, P0 ;  /* 0x000000070800720c */ /* 0x002fda0000726670 */
[----:B------:R-:W0:Y:S01]  /*0300*/  @!P1 LDC.64 R4, c[0x0][0x380] ;  /* 0x0000e000ff049b82 */ /* 0x000e220000000a00 */
[----:B------:R-:W-:Y:S01]  /*0310*/  @!P1 IMAD R15, R8, R6, R9 ;  /* 0x00000006080f9224 */ /* 0x000fe200078e0209 */
[----:B------:R-:W-:-:S04]  /*0320*/  PRMT R8, RZ, 0x7610, R8 ;  /* 0x00007610ff087816 */ /* 0x000fc80000000008 */
[----:B0-----:R-:W-:-:S04]  /*0330*/  @!P1 IADD3 R4, P2, PT, R15, R4, RZ ;  /* 0x000000040f049210 */ /* 0x001fc80007f5e0ff */
[----:B------:R-:W-:-:S05]  /*0340*/  @!P1 IADD3.X R5, PT, PT, RZ, R5, RZ, P2, !PT ;  /* 0x00000005ff059210 */ /* 0x000fca00017fe4ff */
[----:B----4-:R-:W2:Y:S01]  /*0350*/  @!P1 LDG.E.U8.CONSTANT R8, desc[UR10][R4.64] ;  /* 0x0000000a04089981 */ /* 0x010ea2000c1e9100 */
[----:B------:R-:W-:Y:S01]  /*0360*/  MOV R14, 0x400 ;  /* 0x00000400000e7802 */ /* 0x000fe20000000f00 */
[C---:B------:R-:W-:Y:S01]  /*0370*/  VIADD R16, R13.reuse, 0x100 ;  /* 0x000001000d107836 */ /* 0x040fe20000000000 */
[----:B------:R-:W-:Y:S01]  /*0380*/  LOP3.LUT R12, R13, 0x3e0, RZ, 0xc0, !PT ;  /* 0x000003e00d0c7812 */ /* 0x000fe200078ec0ff */
[----:B------:R-:W0:Y:S01]  /*0390*/  S2R R15, SR_CgaCtaId ;  /* 0x00000000000f7919 */ /* 0x000e220000008800 */
[----:B------:R-:W-:Y:S02]  /*03a0*/  ISETP.NE.AND P1, PT, R10, 0x1, PT ;  /* 0x000000010a00780c */ /* 0x000fe40003f25270 */
[----:B0-----:R-:W-:-:S04]  /*03b0*/  LEA R14, R15, R14, 0x18 ;  /* 0x0000000e0f0e7211 */ /* 0x001fc800078ec0ff */
[----:B------:R-:W-:-:S05]  /*03c0*/  IADD3 R15, PT, PT, R11, R14, R12 ;  /* 0x0000000e0b0f7210 */ /* 0x000fca0007ffe00c */
[----:B--2---:R0:W-:Y:S02]  /*03d0*/  STS.U8 [R15], R8 ;  /* 0x000000080f007388 */ /* 0x0041e40000000000 */
[----:B------:R-:W-:Y:S05]  /*03e0*/  @!P1 BRA `(.L_x_2) ;  /* 0x00000000007c9947 */ /* 0x000fea0003800000 */
[----:B0-----:R-:W-:-:S04]  /*03f0*/  LEA.HI R8, R16, UR4, RZ, 0x1b ;  /* 0x0000000410087c11 */ /* 0x001fc8000f8fd8ff */
[----:B------:R-:W-:-:S13]  /*0400*/  ISETP.GE.OR P0, PT, R8, R7, P0 ;  /* 0x000000070800720c */ /* 0x000fda0000706670 */
[----:B------:R-:W0:Y:S01]  /*0410*/  @!P0 LDC.64 R4, c[0x0][0x380] ;  /* 0x0000e000ff048b82 */ /* 0x000e220000000a00 */
[----:B------:R-:W-:Y:S01]  /*0420*/  @!P0 IMAD R15, R8, R6, R9 ;  /* 0x00000006080f8224 */ /* 0x000fe200078e0209 */
[----:B------:R-:W-:-:S04]  /*0430*/  PRMT R8, RZ, 0x7610, R8 ;  /* 0x00007610ff087816 */ /* 0x000fc80000000008 */
[----:B0-----:R-:W-:-:S04]  /*0440*/  @!P0 IADD3 R4, P1, PT, R15, R4, RZ ;  /* 0x000000040f048210 */ /* 0x001fc80007f3e0ff */
[----:B------:R-:W-:-:S05]  /*0450*/  @!P0 IADD3.X R5, PT, PT, RZ, R5, RZ, P1, !PT ;  /* 0x00000005ff058210 */ /* 0x000fca0000ffe4ff */
[----:B------:R-:W2:Y:S01]  /*0460*/  @!P0 LDG.E.U8.CONSTANT R8, desc[UR10][R4.64] ;  /* 0x0000000a04088981 */ /* 0x000ea2000c1e9100 */
[----:B------:R-:W-:Y:S01]  /*0470*/  LOP3.LUT R12, R16, 0x7e0, RZ, 0xc0, !PT ;  /* 0x000007e0100c7812 */ /* 0x000fe200078ec0ff */
[----:B------:R-:W-:Y:S01]  /*0480*/  VIADD R16, R13, 0x200 ;  /* 0x000002000d107836 */ /* 0x000fe20000000000 */
[----:B------:R-:W-:Y:S02]  /*0490*/  ISETP.NE.AND P0, PT, R10, 0x2, PT ;  /* 0x000000020a00780c */ /* 0x000fe40003f05270 */
[----:B------:R-:W-:-:S05]  /*04a0*/  IADD3 R15, PT, PT, R11, R14, R12 ;  /* 0x0000000e0b0f7210 */ /* 0x000fca0007ffe00c */
[----:B--2---:R1:W-:Y:S06]  /*04b0*/  STS.U8 [R15], R8 ;  /* 0x000000080f007388 */ /* 0x0043ec0000000000 */
[----:B------:R-:W-:Y:S05]  /*04c0*/  @!P0 BRA `(.L_x_2) ;  /* 0x0000000000448947 */ /* 0x000fea0003800000 */
[----:B------:R-:W0:Y:S01]  /*04d0*/  S2UR UR7, SR_CgaCtaId ;  /* 0x00000000000779c3 */ /* 0x000e220000008800 */
[----:B------:R-:W-:Y:S01]  /*04e0*/  ISETP.GE.AND P0, PT, R9, R6, PT ;  /* 0x000000060900720c */ /* 0x000fe20003f06270 */
[----:B------:R-:W-:Y:S01]  /*04f0*/  UMOV UR6, 0x400 ;  /* 0x0000040000067882 */ /* 0x000fe20000000000 */
[C---:B------:R-:W-:Y:S02]  /*0500*/  LEA.HI R4, R16.reuse, UR4, RZ, 0x1b ;  /* 0x0000000410047c11 */ /* 0x040fe4000f8fd8ff */
[----:B------:R-:W-:Y:S02]  /*0510*/  LOP3.LUT R16, R16, 0x7e0, RZ, 0xc0, !PT ;  /* 0x000007e010107812 */ /* 0x000fe400078ec0ff */
[----:B------:R-:W-:Y:S01]  /*0520*/  ISETP.LT.AND P0, PT, R4, R7, !P0 ;  /* 0x000000070400720c */ /* 0x000fe20004701270 */
[----:B0-----:R-:W-:-:S06]  /*0530*/  ULEA UR6, UR7, UR6, 0x18 ;  /* 0x0000000607067291 */ /* 0x001fcc000f8ec0ff */
[----:B------:R-:W-:Y:S02]  /*0540*/  IADD3 R7, PT, PT, R11, UR6, R16 ;  /* 0x000000060b077c10 */ /* 0x000fe4000fffe010 */
[----:B------:R-:W-:-:S04]  /*0550*/  IADD3 R16, PT, PT, R13, 0x300, RZ ;  /* 0x000003000d107810 */ /* 0x000fc80007ffe0ff */
[----:B------:R2:W-:Y:S01]  /*0560*/  @!P0 STS.U8 [R7], RZ ;  /* 0x000000ff07008388 */ /* 0x0005e20000000000 */
[----:B------:R-:W-:Y:S05]  /*0570*/  @!P0 BRA `(.L_x_2) ;  /* 0x0000000000188947 */ /* 0x000fea0003800000 */
[----:B------:R-:W0:Y:S01]  /*0580*/  LDCU.64 UR6, c[0x0][0x380] ;  /* 0x00007000ff0677ac */ /* 0x000e220008000a00 */
[----:B------:R-:W-:-:S05]  /*0590*/  IMAD R4, R4, R6, R9 ;  /* 0x0000000604047224 */ /* 0x000fca00078e0209 */
[----:B0-----:R-:W-:-:S05]  /*05a0*/  IADD3 R4, P0, PT, R4, UR6, RZ ;  /* 0x0000000604047c10 */ /* 0x001fca000ff1e0ff */
[----:B------:R-:W-:-:S05]  /*05b0*/  IMAD.X R5, RZ, RZ, UR7, P0 ;  /* 0x00000007ff057e24 */ /* 0x000fca00080e06ff */
[----:B------:R-:W3:Y:S04]  /*05c0*/  LDG.E.U8.CONSTANT R4, desc[UR10][R4.64] ;  /* 0x0000000a04047981 */ /* 0x000ee8000c1e9100 */
[----:B---3--:R3:W-:Y:S02]  /*05d0*/  STS.U8 [R7], R4 ;  /* 0x0000000407007388 */ /* 0x0087e40000000000 */
.L_x_2:
[----:B----4-:R-:W-:Y:S05]  /*05e0*/  BSYNC.RECONVERGENT B0 ;  /* 0x0000000000007941 */ /* 0x010fea0003800200 */
.L_x_1:
[----:B------:R-:W4:Y:S01]  /*05f0*/  S2UR UR7, SR_CgaCtaId ;  /* 0x00000000000779c3 */ /* 0x000f220000008800 */
[----:B------:R-:W5:Y:S01]  /*0600*/  LDCU UR8, c[0x0][0x3a0] ;  /* 0x00007400ff0877ac */ /* 0x000f620008000800 */
[C---:B------:R-:W-:Y:S01]  /*0610*/  VIADD R21, R16.reuse, 0x200 ;  /* 0x0000020010157836 */ /* 0x040fe20000000000 */
[----:B------:R-:W-:Y:S01]  /*0620*/  IADD3 R19, PT, PT, R16, 0x300, RZ ;  /* 0x0000030010137810 */ /* 0x000fe20007ffe0ff */
[----:B------:R-:W-:Y:S01]  /*0630*/  IMAD R12, R0, 0x20, R11 ;  /* 0x00000020000c7824 */ /* 0x000fe200078e020b */
[----:B------:R-:W-:Y:S01]  /*0640*/  UMOV UR6, 0x400 ;  /* 0x0000040000067882 */ /* 0x000fe20000000000 */
[----:B------:R-:W-:Y:S01]  /*0650*/  IADD3 R23, PT, PT, R16, 0x100, RZ ;  /* 0x0000010010177810 */ /* 0x000fe20007ffe0ff */
[----:B------:R-:W-:Y:S01]  /*0660*/  BSSY.RECONVERGENT B0, `(.L_x_3) ;  /* 0x0000043000007945 */ /* 0x000fe20003800200 */
[----:B------:R-:W-:Y:S01]  /*0670*/  LOP3.LUT R18, R19, 0xfe0, RZ, 0xc0, !PT ;  /* 0x00000fe013127812 */ /* 0x000fe200078ec0ff */
[----:B------:R-:W0:Y:S01]  /*0680*/  LDCU UR9, c[0x0][0x398] ;  /* 0x00007300ff0977ac */ /* 0x000e220008000800 */
[----:B------:R-:W-:-:S02]  /*0690*/  LOP3.LUT R20, R21, 0xfe0, RZ, 0xc0, !PT ;  /* 0x00000fe015147812 */ /* 0x000fc400078ec0ff */
[----:B------:R-:W-:Y:S02]  /*06a0*/  LOP3.LUT R22, R23, 0xfe0, RZ, 0xc0, !PT ;  /* 0x00000fe017167812 */ /* 0x000fe400078ec0ff */
[C---:B------:R-:W-:Y:S02]  /*06b0*/  LEA.HI R27, R16.reuse, UR4, RZ, 0x1b ;  /* 0x00000004101b7c11 */ /* 0x040fe4000f8fd8ff */
[----:B------:R-:W-:Y:S02]  /*06c0*/  LEA.HI R19, R19, UR4, RZ, 0x1b ;  /* 0x0000000413137c11 */ /* 0x000fe4000f8fd8ff */
[----:B------:R-:W-:Y:S01]  /*06d0*/  LEA.HI R21, R21, UR4, RZ, 0x1b ;  /* 0x0000000415157c11 */ /* 0x000fe2000f8fd8ff */
[--C-:B-----5:R-:W-:Y:S01]  /*06e0*/  IMAD R14, R27, UR8, R12.reuse ;  /* 0x000000081b0e7c24 */ /* 0x120fe2000f8e020c */
[----:B------:R-:W-:Y:S01]  /*06f0*/  LEA.HI R23, R23, UR4, RZ, 0x1b ;  /* 0x0000000417177c11 */ /* 0x000fe2000f8fd8ff */
[--C-:B------:R-:W-:Y:S01]  /*0700*/  IMAD R25, R19, UR8, R12.reuse ;  /* 0x0000000813197c24 */ /* 0x100fe2000f8e020c */
[----:B------:R-:W-:Y:S01]  /*0710*/  LOP3.LUT R24, R16, 0x7e0, RZ, 0xc0, !PT ;  /* 0x000007e010187812 */ /* 0x000fe200078ec0ff */
[--C-:B------:R-:W-:Y:S01]  /*0720*/  IMAD R26, R21, UR8, R12.reuse ;  /* 0x00000008151a7c24 */ /* 0x100fe2000f8e020c */
[----:B----4-:R-:W-:Y:S01]  /*0730*/  ULEA UR6, UR7, UR6, 0x18 ;  /* 0x0000000607067291 */ /* 0x010fe2000f8ec0ff */
[----:B------:R-:W-:Y:S01]  /*0740*/  ISETP.GE.AND P0, PT, R12, UR8, PT ;  /* 0x000000080c007c0c */ /* 0x000fe2000bf06270 */
[----:B------:R-:W-:-:S04]  /*0750*/  IMAD R17, R23, UR8, R12 ;  /* 0x0000000817117c24 */ /* 0x000fc8000f8e020c */
[----:B------:R-:W-:-:S04]  /*0760*/  IADD3 R5, PT, PT, R11, UR6, RZ ;  /* 0x000000060b057c10 */ /* 0x000fc8000fffe0ff */
[C---:B------:R-:W-:Y:S01]  /*0770*/  IADD3 R20, PT, PT, R5.reuse, R20, RZ ;  /* 0x0000001405147210 */ /* 0x040fe20007ffe0ff */
[----:B------:R-:W-:Y:S01]  /*0780*/  IMAD.IADD R18, R18, 0x1, R5 ;  /* 0x0000000112127824 */ /* 0x000fe200078e0205 */
[C---:B------:R-:W-:Y:S01]  /*0790*/  IADD3 R24, PT, PT, R5.reuse, R24, RZ ;  /* 0x0000001805187210 */ /* 0x040fe20007ffe0ff */
[----:B0-----:R-:W-:-:S07]  /*07a0*/  IMAD.IADD R22, R5, 0x1, R22 ;  /* 0x0000000105167824 */ /* 0x001fce00078e0216 */
.L_x_4:
[----:B-1----:R-:W0:Y:S01]  /*07b0*/  LDC R15, c[0x0][0x3a0] ;  /* 0x0000e800ff0f7b82 */ /* 0x002e220000000800 */
[----:B------:R-:W-:-:S13]  /*07c0*/  ISETP.GE.OR P2, PT, R27, UR9, P0 ;  /* 0x000000091b007c0c */ /* 0x000fda0008746670 */
[----:B---3--:R-:W1:Y:S01]  /*07d0*/  @!P2 LDC.64 R4, c[0x0][0x380] ;  /* 0x0000e000ff04ab82 */ /* 0x008e620000000a00 */
[----:B0-----:R-:W-:-:S04]  /*07e0*/  ISETP.GE.AND P1, PT, R12, R15, PT ;  /* 0x0000000f0c00720c */ /* 0x001fc80003f26270 */
[----:B------:R-:W-:Y:S02]  /*07f0*/  ISETP.LT.AND P3, PT, R23, UR9, !P1 ;  /* 0x0000000917007c0c */ /* 0x000fe4000cf61270 */
[----:B------:R-:W-:Y:S02]  /*0800*/  ISETP.LT.AND P4, PT, R21, UR9, !P1 ;  /* 0x0000000915007c0c */ /* 0x000fe4000cf81270 */
[----:B-1----:R-:W-:-:S09]  /*0810*/  @!P2 IADD3 R4, P5, PT, R14, R4, RZ ;  /* 0x000000040e04a210 */ /* 0x002fd20007fbe0ff */
[----:B--2---:R-:W0:Y:S01]  /*0820*/  @P3 LDC.64 R6, c[0x0][0x380] ;  /* 0x0000e000ff063b82 */ /* 0x004e220000000a00 */
[----:B------:R-:W-:-:S05]  /*0830*/  @!P2 IMAD.X R5, RZ, RZ, R5, P5 ;  /* 0x000000ffff05a224 */ /* 0x000fca00028e0605 */
[----:B------:R1:W2:Y:S02]  /*0840*/  @!P2 LDG.E.U8.CONSTANT R28, desc[UR10][R4.64] ;  /* 0x0000000a041ca981 */ /* 0x0002a4000c1e9100 */
[----:B------:R-:W3:Y:S01]  /*0850*/  @P4 LDC.64 R8, c[0x0][0x380] ;  /* 0x0000e000ff084b82 */ /* 0x000ee20000000a00 */
[----:B0-----:R-:W-:-:S04]  /*0860*/  @P3 IADD3 R6, P5, PT, R17, R6, RZ ;  /* 0x0000000611063210 */ /* 0x001fc80007fbe0ff */
[----:B------:R-:W-:Y:S02]  /*0870*/  @P3 IADD3.X R7, PT, PT, RZ, R7, RZ, P5, !PT ;  /* 0x00000007ff073210 */ /* 0x000fe40002ffe4ff */
[----:B---3--:R-:W-:-:S04]  /*0880*/  @P4 IADD3 R8, P5, PT, R26, R8, RZ ;  /* 0x000000081a084210 */ /* 0x008fc80007fbe0ff */
[----:B------:R0:W3:Y:S01]  /*0890*/  @P3 LDG.E.U8.CONSTANT R7, desc[UR10][R6.64] ;  /* 0x0000000a06073981 */ /* 0x0000e2000c1e9100 */
[----:B------:R-:W-:Y:S01]  /*08a0*/  @P4 IMAD.X R9, RZ, RZ, R9, P5 ;  /* 0x000000ffff094224 */ /* 0x000fe200028e0609 */
[----:B------:R-:W-:-:S05]  /*08b0*/  ISETP.LT.AND P5, PT, R19, UR9, !P1 ;  /* 0x0000000913007c0c */ /* 0x000fca000cfa1270 */
[----:B------:R-:W4:Y:S08]  /*08c0*/  @P4 LDG.E.U8.CONSTANT R9, desc[UR10][R8.64] ;  /* 0x0000000a08094981 */ /* 0x000f30000c1e9100 */
[----:B-1----:R-:W1:Y:S02]  /*08d0*/  @P5 LDC.64 R4, c[0x0][0x380] ;  /* 0x0000e000ff045b82 */ /* 0x002e640000000a00 */
[----:B-1----:R-:W-:-:S04]  /*08e0*/  @P5 IADD3 R4, P6, PT, R25, R4, RZ ;  /* 0x0000000419045210 */ /* 0x002fc80007fde0ff */
[----:B------:R-:W-:-:S05]  /*08f0*/  @P5 IADD3.X R5, PT, PT, RZ, R5, RZ, P6, !PT ;  /* 0x00000005ff055210 */ /* 0x000fca00037fe4ff */
[----:B------:R-:W5:Y:S01]  /*0900*/  @P5 LDG.E.U8.CONSTANT R30, desc[UR10][R4.64] ;  /* 0x0000000a041e5981 */ /* 0x000f62000c1e9100 */
[C---:B0-----:R-:W-:Y:S01]  /*0910*/  VIADD R6, R16.reuse, 0x400 ;  /* 0x0000040010067836 */ /* 0x041fe20000000000 */
[----:B------:R-:W-:Y:S01]  /*0920*/  IADD3 R27, PT, PT, R27, 0x20, RZ ;  /* 0x000000201b1b7810 */ /* 0x000fe20007ffe0ff */
[----:B------:R-:W-:Y:S01]  /*0930*/  VIADD R23, R23, 0x20 ;  /* 0x0000002017177836 */ /* 0x000fe20000000000 */
[----:B------:R-:W-:Y:S01]  /*0940*/  LEA R14, R15, R14, 0x5 ;  /* 0x0000000e0f0e7211 */ /* 0x000fe200078e28ff */
[----:B------:R-:W-:Y:S01]  /*0950*/  VIADD R19, R19, 0x20 ;  /* 0x0000002013137836 */ /* 0x000fe20000000000 */
[----:B------:R-:W-:Y:S01]  /*0960*/  IADD3 R21, PT, PT, R21, 0x20, RZ ;  /* 0x0000002015157810 */ /* 0x000fe20007ffe0ff */
[C---:B------:R-:W-:Y:S01]  /*0970*/  IMAD R26, R15.reuse, 0x20, R26 ;  /* 0x000000200f1a7824 */ /* 0x040fe200078e021a */
[C---:B------:R-:W-:Y:S02]  /*0980*/  LEA R17, R15.reuse, R17, 0x5 ;  /* 0x000000110f117211 */ /* 0x040fe400078e28ff */
[----:B------:R-:W-:Y:S01]  /*0990*/  LEA R25, R15, R25, 0x5 ;  /* 0x000000190f197211 */ /* 0x000fe200078e28ff */
[----:B--2---:R-:W-:Y:S04]  /*09a0*/  @!P2 STS.U8 [R24], R28 ;  /* 0x0000001c1800a388 */ /* 0x004fe80000000000 */
[----:B------:R0:W-:Y:S01]  /*09b0*/  @P2 STS.U8 [R24], RZ ;  /* 0x000000ff18002388 */ /* 0x0001e20000000000 */
[----:B------:R-:W-:-:S03]  /*09c0*/  ISETP.GE.U32.AND P2, PT, R16, 0x400, PT ;  /* 0x000004001000780c */ /* 0x000fc60003f46070 */
[----:B------:R-:W-:Y:S01]  /*09d0*/  @!P3 STS.U8 [R22], RZ ;  /* 0x000000ff1600b388 */ /* 0x000fe20000000000 */
[----:B------:R-:W-:Y:S01]  /*09e0*/  IMAD.MOV.U32 R16, RZ, RZ, R6 ;  /* 0x000000ffff107224 */ /* 0x000fe200078e0006 */
[----:B0-----:R-:W-:Y:S02]  /*09f0*/  IADD3 R24, PT, PT, R24, 0x400, RZ ;  /* 0x0000040018187810 */ /* 0x001fe40007ffe0ff */
[----:B---3--:R0:W-:Y:S04]  /*0a00*/  @P3 STS.U8 [R22], R7 ;  /* 0x0000000716003388 */ /* 0x0081e80000000000 */
[----:B------:R-:W-:Y:S04]  /*0a10*/  @!P4 STS.U8 [R20], RZ ;  /* 0x000000ff1400c388 */ /* 0x000fe80000000000 */
[----:B----4-:R1:W-:Y:S01]  /*0a20*/  @P4 STS.U8 [R20], R9 ;  /* 0x0000000914004388 */ /* 0x0103e20000000000 */
[----:B0-----:R-:W-:-:S03]  /*0a30*/  VIADD R22, R22, 0x400 ;  /* 0x0000040016167836 */ /* 0x001fc60000000000 */
[----:B------:R-:W-:Y:S01]  /*0a40*/  @!P5 STS.U8 [R18], RZ ;  /* 0x000000ff1200d388 */ /* 0x000fe20000000000 */
[----:B-1----:R-:W-:-:S03]  /*0a50*/  IADD3 R20, PT, PT, R20, 0x400, RZ ;  /* 0x0000040014147810 */ /* 0x002fc60007ffe0ff */
[----:B-----5:R0:W-:Y:S02]  /*0a60*/  @P5 STS.U8 [R18], R30 ;  /* 0x0000001e12005388 */ /* 0x0201e40000000000 */
[----:B0-----:R-:W-:Y:S01]  /*0a70*/  IADD3 R18, PT, PT, R18, 0x400, RZ ;  /* 0x0000040012127810 */ /* 0x001fe20007ffe0ff */
[----:B------:R-:W-:Y:S06]  /*0a80*/  @!P2 BRA `(.L_x_4) ;  /* 0xfffffffc0048a947 */ /* 0x000fec000383ffff */
[----:B------:R-:W-:Y:S05]  /*0a90*/  BSYNC.RECONVERGENT B0 ;  /* 0x0000000000007941 */ /* 0x000fea0003800200 */
.L_x_3:
[----:B------:R-:W-:Y:S01]  /*0aa0*/  ISETP.NE.AND P6, PT, R10, RZ, PT ;  /* 0x000000ff0a00720c */ /* 0x000fe20003fc5270 */
[----:B------:R-:W0:Y:S01]  /*0ab0*/  LDCU UR8, c[0x0][0x39c] ;  /* 0x00007380ff0877ac */ /* 0x000e220008000800 */
[----:B------:R-:W-:Y:S01]  /*0ac0*/  BSSY.RECONVERGENT B0, `(.L_x_5) ;  /* 0x0000031000007945 */ /* 0x000fe20003800200 */
[----:B------:R-:W-:-:S10]  /*0ad0*/  IMAD.MOV.U32 R14, RZ, RZ, R13 ;  /* 0x000000ffff0e7224 */ /* 0x000fd400078e000d */
[----:B------:R-:W-:Y:S05]  /*0ae0*/  @!P6 BRA `(.L_x_6) ;  /* 0x0000000000b8e947 */ /* 0x000fea0003800000 */
[----:B------:R-:W1:Y:S01]  /*0af0*/  LDC R6, c[0x0][0x39c] ;  /* 0x0000e700ff067b82 */ /* 0x000e620000000800 */
[----:B------:R-:W-:-:S04]  /*0b00*/  LEA.HI R7, R13, UR5, RZ, 0x1b ;  /* 0x000000050d077c11 */ /* 0x000fc8000f8fd8ff */
[----:B-1----:R-:W-:-:S13]  /*0b10*/  ISETP.GE.OR P2, PT, R7, R6, P0 ;  /* 0x000000060700720c */ /* 0x002fda0000746670 */
[----:B------:R-:W1:Y:S01]  /*0b20*/  @!P2 LDC.64 R4, c[0x0][0x388] ;  /* 0x0000e200ff04ab82 */ /* 0x000e620000000a00 */
[----:B------:R-:W-:-:S05]  /*0b30*/  @!P2 IMAD R7, R7, R15, R12 ;  /* 0x0000000f0707a224 */ /* 0x000fca00078e020c */
[----:B-1----:R-:W-:Y:S02]  /*0b40*/  @!P2 IADD3 R4, P3, PT, R7, R4, RZ ;  /* 0x000000040704a210 */ /* 0x002fe40007f7e0ff */
[----:B------:R-:W-:Y:S02]  /*0b50*/  PRMT R7, RZ, 0x7610, R7 ;  /* 0x00007610ff077816 */ /* 0x000fe40000000007 */
[----:B------:R-:W-:-:S05]  /*0b60*/  @!P2 IADD3.X R5, PT, PT, RZ, R5, RZ, P3, !PT ;  /* 0x00000005ff05a210 */ /* 0x000fca0001ffe4ff */
[----:B------:R-:W2:Y:S01]  /*0b70*/  @!P2 LDG.E.U8.CONSTANT R7, desc[UR10][R4.64] ;  /* 0x0000000a0407a981 */ /* 0x000ea2000c1e9100 */
[----:B------:R-:W-:Y:S02]  /*0b80*/  MOV R8, 0x400 ;  /* 0x0000040000087802 */ /* 0x000fe40000000f00 */
[----:B------:R-:W-:Y:S01]  /*0b90*/  ISETP.NE.AND P2, PT, R10, 0x1, PT ;  /* 0x000000010a00780c */ /* 0x000fe20003f45270 */
[----:B------:R-:W1:Y:S01]  /*0ba0*/  S2R R14, SR_CgaCtaId ;  /* 0x00000000000e7919 */ /* 0x000e620000008800 */
[----:B------:R-:W-:Y:S02]  /*0bb0*/  IADD3 R9, PT, PT, R8, 0x800, RZ ;  /* 0x0000080008097810 */ /* 0x000fe40007ffe0ff */
[C---:B------:R-:W-:Y:S02]  /*0bc0*/  LOP3.LUT R8, R13.reuse, 0x3e0, RZ, 0xc0, !PT ;  /* 0x000003e00d087812 */ /* 0x040fe400078ec0ff */
[----:B-1----:R-:W-:Y:S01]  /*0bd0*/  LEA R16, R14, R9, 0x18 ;  /* 0x000000090e107211 */ /* 0x002fe200078ec0ff */
[----:B------:R-:W-:-:S03]  /*0be0*/  VIADD R14, R13, 0x100 ;  /* 0x000001000d0e7836 */ /* 0x000fc60000000000 */
[----:B------:R-:W-:-:S05]  /*0bf0*/  IADD3 R8, PT, PT, R11, R16, R8 ;  /* 0x000000100b087210 */ /* 0x000fca0007ffe008 */
[----:B--2---:R1:W-:Y:S01]  /*0c00*/  STS.U8 [R8], R7 ;  /* 0x0000000708007388 */ /* 0x0043e20000000000 */
[----:B------:R-:W-:Y:S05]  /*0c10*/  @!P2 BRA `(.L_x_6) ;  /* 0x00000000006ca947 */ /* 0x000fea0003800000 */
[----:B-1----:R-:W-:-:S04]  /*0c20*/  LEA.HI R7, R14, UR5, RZ, 0x1b ;  /* 0x000000050e077c11 */ /* 0x002fc8000f8fd8ff */
[----:B------:R-:W-:-:S13]  /*0c30*/  ISETP.GE.OR P2, PT, R7, R6, P0 ;  /* 0x000000060700720c */ /* 0x000fda0000746670 */
[----:B------:R-:W1:Y:S01]  /*0c40*/  @!P2 LDC.64 R4, c[0x0][0x388] ;  /* 0x0000e200ff04ab82 */ /* 0x000e620000000a00 */
[----:B------:R-:W-:-:S05]  /*0c50*/  @!P2 IMAD R7, R7, R15, R12 ;  /* 0x0000000f0707a224 */ /* 0x000fca00078e020c */
[----:B-1----:R-:W-:Y:S02]  /*0c60*/  @!P2 IADD3 R4, P3, PT, R7, R4, RZ ;  /* 0x000000040704a210 */ /* 0x002fe40007f7e0ff */
[----:B------:R-:W-:Y:S02]  /*0c70*/  PRMT R7, RZ, 0x7610, R7 ;  /* 0x00007610ff077816 */ /* 0x000fe40000000007 */
[----:B------:R-:W-:-:S05]  /*0c80*/  @!P2 IADD3.X R5, PT, PT, RZ, R5, RZ, P3, !PT ;  /* 0x00000005ff05a210 */ /* 0x000fca0001ffe4ff */
[----:B------:R-:W2:Y:S01]  /*0c90*/  @!P2 LDG.E.U8.CONSTANT R7, desc[UR10][R4.64] ;  /* 0x0000000a0407a981 */ /* 0x000ea2000c1e9100 */
[----:B------:R-:W-:Y:S02]  /*0ca0*/  LOP3.LUT R8, R14, 0x7e0, RZ, 0xc0, !PT ;  /* 0x000007e00e087812 */ /* 0x000fe400078ec0ff */
[----:B------:R-:W-:Y:S02]  /*0cb0*/  ISETP.NE.AND P2, PT, R10, 0x2, PT ;  /* 0x000000020a00780c */ /* 0x000fe40003f45270 */
[----:B------:R-:W-:Y:S02]  /*0cc0*/  IADD3 R8, PT, PT, R11, R16, R8 ;  /* 0x000000100b087210 */ /* 0x000fe40007ffe008 */
[----:B------:R-:W-:-:S03]  /*0cd0*/  IADD3 R14, PT, PT, R13, 0x200, RZ ;  /* 0x000002000d0e7810 */ /* 0x000fc60007ffe0ff */
[----:B--2---:R2:W-:Y:S06]  /*0ce0*/  STS.U8 [R8], R7 ;  /* 0x0000000708007388 */ /* 0x0045ec0000000000 */
[----:B------:R-:W-:Y:S05]  /*0cf0*/  @!P2 BRA `(.L_x_6) ;  /* 0x000000000034a947 */ /* 0x000fea0003800000 */
[C---:B------:R-:W-:Y:S02]  /*0d00*/  LEA.HI R9, R14.reuse, UR5, RZ, 0x1b ;  /* 0x000000050e097c11 */ /* 0x040fe4000f8fd8ff */
[----:B------:R-:W-:Y:S02]  /*0d10*/  LOP3.LUT R5, R14, 0x7e0, RZ, 0xc0, !PT ;  /* 0x000007e00e057812 */ /* 0x000fe400078ec0ff */
[----:B------:R-:W-:Y:S02]  /*0d20*/  ISETP.LT.AND P2, PT, R9, R6, !P1 ;  /* 0x000000060900720c */ /* 0x000fe40004f41270 */
[----:B------:R-:W-:Y:S01]  /*0d30*/  IADD3 R14, PT, PT, R13, 0x300, RZ ;  /* 0x000003000d0e7810 */ /* 0x000fe20007ffe0ff */
[----:B--2---:R-:W-:-:S10]  /*0d40*/  IMAD.IADD R7, R5, 0x1, R2 ;  /* 0x0000000105077824 */ /* 0x004fd400078e0202 */
[----:B------:R3:W-:Y:S01]  /*0d50*/  @!P2 STS.U8 [R7], RZ ;  /* 0x000000ff0700a388 */ /* 0x0007e20000000000 */
[----:B------:R-:W-:Y:S05]  /*0d60*/  @!P2 BRA `(.L_x_6) ;  /* 0x000000000018a947 */ /* 0x000fea0003800000 */
[----:B------:R-:W1:Y:S01]  /*0d70*/  LDCU.64 UR6, c[0x0][0x388] ;  /* 0x00007100ff0677ac */ /* 0x000e620008000a00 */
[----:B------:R-:W-:-:S05]  /*0d80*/  IMAD R4, R9, R15, R12 ;  /* 0x0000000f09047224 */ /* 0x000fca00078e020c */
[----:B-1----:R-:W-:-:S04]  /*0d90*/  IADD3 R4, P2, PT, R4, UR6, RZ ;  /* 0x0000000604047c10 */ /* 0x002fc8000ff5e0ff */
[----:B------:R-:W-:-:S05]  /*0da0*/  IADD3.X R5, PT, PT, RZ, UR7, RZ, P2, !PT ;  /* 0x00000007ff057c10 */ /* 0x000fca00097fe4ff */
[----:B------:R-:W2:Y:S04]  /*0db0*/  LDG.E.U8.CONSTANT R4, desc[UR10][R4.64] ;  /* 0x0000000a04047981 */ /* 0x000ea8000c1e9100 */
[----:B--2---:R4:W-:Y:S02]  /*0dc0*/  STS.U8 [R7], R4 ;  /* 0x0000000407007388 */ /* 0x0049e40000000000 */
.L_x_6:
[----:B0-----:R-:W-:Y:S05]  /*0dd0*/  BSYNC.RECONVERGENT B0 ;  /* 0x0000000000007941 */ /* 0x001fea0003800200 */
.L_x_5:
[----:B------:R-:W-:Y:S01]  /*0de0*/  BSSY.RECONVERGENT B0, `(.L_x_7) ;  /* 0x0000037000007945 */ /* 0x000fe20003800200 */
.L_x_8:
[----:B------:R-:W-:Y:S01]  /*0df0*/  SHF.R.U32.HI R15, RZ, 0x5, R14 ;  /* 0x00000005ff0f7819 */ /* 0x000fe2000001160e */
[C---:B------:R-:W-:Y:S01]  /*0e00*/  VIADD R17, R14.reuse, 0x100 ;  /* 0x000001000e117836 */ /* 0x040fe20000000000 */
[C---:B------:R-:W-:Y:S02]  /*0e10*/  IADD3 R19, PT, PT, R14.reuse, 0x200, RZ ;  /* 0x000002000e137810 */ /* 0x040fe40007ffe0ff */
[----:B------:R-:W-:Y:S02]  /*0e20*/  IADD3 R11, PT, PT, R15, UR5, RZ ;  /* 0x000000050f0b7c10 */ /* 0x000fe4000fffe0ff */
[----:B------:R-:W-:Y:S02]  /*0e30*/  SHF.R.U32.HI R17, RZ, 0x5, R17 ;  /* 0x00000005ff117819 */ /* 0x000fe40000011611 */
[----:B------:R-:W-:Y:S02]  /*0e40*/  ISETP.GE.OR P5, PT, R11, UR8, P0 ;  /* 0x000000080b007c0c */ /* 0x000fe400087a6670 */
[----:B------:R-:W-:Y:S01]  /*0e50*/  SHF.R.U32.HI R19, RZ, 0x5, R19 ;  /* 0x00000005ff137819 */ /* 0x000fe20000011613 */
[----:B------:R-:W-:Y:S01]  /*0e60*/  VIADD R27, R17, UR5 ;  /* 0x00000005111b7c36 */ /* 0x000fe20008000000 */
[----:B------:R-:W-:-:S02]  /*0e70*/  IADD3 R21, PT, PT, R14, 0x300, RZ ;  /* 0x000003000e157810 */ /* 0x000fc40007ffe0ff */
[----:B------:R-:W-:Y:S02]  /*0e80*/  IADD3 R25, PT, PT, R19, UR5, RZ ;  /* 0x0000000513197c10 */ /* 0x000fe4000fffe0ff */
[----:B------:R-:W-:Y:S02]  /*0e90*/  ISETP.LT.AND P4, PT, R27, UR8, !P1 ;  /* 0x000000081b007c0c */ /* 0x000fe4000cf81270 */
[----:B------:R-:W-:Y:S02]  /*0ea0*/  SHF.R.U32.HI R21, RZ, 0x5, R21 ;  /* 0x00000005ff157819 */ /* 0x000fe40000011615 */
[----:B------:R-:W-:Y:S01]  /*0eb0*/  ISETP.LT.AND P3, PT, R25, UR8, !P1 ;  /* 0x0000000819007c0c */ /* 0x000fe2000cf61270 */
[----:B------:R-:W0:Y:S02]  /*0ec0*/  @!P5 LDC R20, c[0x0][0x3a0] ;  /* 0x0000e800ff14db82 */ /* 0x000e240000000800 */
[----:B------:R-:W-:-:S05]  /*0ed0*/  VIADD R16, R21, UR5 ;  /* 0x0000000515107c36 */ /* 0x000fca0008000000 */
[----:B------:R-:W-:Y:S01]  /*0ee0*/  ISETP.LT.AND P2, PT, R16, UR8, !P1 ;  /* 0x0000000810007c0c */ /* 0x000fe2000cf41270 */
[----:B----4-:R-:W4:Y:S08]  /*0ef0*/  @!P5 LDC.64 R4, c[0x0][0x388] ;  /* 0x0000e200ff04db82 */ /* 0x010f300000000a00 */
[----:B------:R-:W5:Y:S08]  /*0f00*/  @P4 LDC R22, c[0x0][0x3a0] ;  /* 0x0000e800ff164b82 */ /* 0x000f700000000800 */
[----:B-123--:R-:W1:Y:S01]  /*0f10*/  @P4 LDC.64 R6, c[0x0][0x388] ;  /* 0x0000e200ff064b82 */ /* 0x00ee620000000a00 */
[----:B0-----:R-:W-:-:S07]  /*0f20*/  @!P5 IMAD R20, R11, R20, R12 ;  /* 0x000000140b14d224 */ /* 0x001fce00078e020c */
[----:B------:R-:W0:Y:S01]  /*0f30*/  @P3 LDC R18, c[0x0][0x3a0] ;  /* 0x0000e800ff123b82 */ /* 0x000e220000000800 */
[----:B----4-:R-:W-:-:S04]  /*0f40*/  @!P5 IADD3 R4, P6, PT, R20, R4, RZ ;  /* 0x000000041404d210 */ /* 0x010fc80007fde0ff */
[----:B------:R-:W-:-:S03]  /*0f50*/  @!P5 IADD3.X R5, PT, PT, RZ, R5, RZ, P6, !PT ;  /* 0x00000005ff05d210 */ /* 0x000fc600037fe4ff */
[----:B------:R-:W2:Y:S01]  /*0f60*/  @P3 LDC.64 R8, c[0x0][0x388] ;  /* 0x0000e200ff083b82 */ /* 0x000ea20000000a00 */
[----:B-----5:R-:W-:Y:S01]  /*0f70*/  @P4 IMAD R27, R27, R22, R12 ;  /* 0x000000161b1b4224 */ /* 0x020fe200078e020c */
[----:B------:R-:W3:Y:S06]  /*0f80*/  @!P5 LDG.E.U8.CONSTANT R4, desc[UR10][R4.64] ;  /* 0x0000000a0404d981 */ /* 0x000eec000c1e9100 */
[----:B------:R-:W4:Y:S01]  /*0f90*/  @P2 LDC R23, c[0x0][0x3a0] ;  /* 0x0000e800ff172b82 */ /* 0x000f220000000800 */
[----:B-1----:R-:W-:-:S04]  /*0fa0*/  @P4 IADD3 R6, P6, PT, R27, R6, RZ ;  /* 0x000000061b064210 */ /* 0x002fc80007fde0ff */
[----:B------:R-:W-:-:S03]  /*0fb0*/  @P4 IADD3.X R7, PT, PT, RZ, R7, RZ, P6, !PT ;  /* 0x00000007ff074210 */ /* 0x000fc600037fe4ff */
[----:B------:R-:W1:Y:S01]  /*0fc0*/  @P2 LDC.64 R10, c[0x0][0x388] ;  /* 0x0000e200ff0a2b82 */ /* 0x000e620000000a00 */
[----:B0-----:R-:W-:Y:S01]  /*0fd0*/  @P3 IMAD R25, R25, R18, R12 ;  /* 0x0000001219193224 */ /* 0x001fe200078e020c */
[----:B------:R-:W5:Y:S04]  /*0fe0*/  @P4 LDG.E.U8.CONSTANT R6, desc[UR10][R6.64] ;  /* 0x0000000a06064981 */ /* 0x000f68000c1e9100 */
[----:B--2---:R-:W-:-:S05]  /*0ff0*/  @P3 IADD3 R8, P6, PT, R25, R8, RZ ;  /* 0x0000000819083210 */ /* 0x004fca0007fde0ff */
[----:B------:R-:W-:Y:S02]  /*1000*/  @P3 IMAD.X R9, RZ, RZ, R9, P6 ;  /* 0x000000ffff093224 */ /* 0x000fe400030e0609 */
[----:B----4-:R-:W-:-:S03]  /*1010*/  @P2 IMAD R23, R16, R23, R12 ;  /* 0x0000001710172224 */ /* 0x010fc600078e020c */
[----:B------:R-:W2:Y:S02]  /*1020*/  @P3 LDG.E.U8.CONSTANT R8, desc[UR10][R8.64] ;  /* 0x0000000a08083981 */ /* 0x000ea4000c1e9100 */
[----:B-1----:R-:W-:-:S04]  /*1030*/  @P2 IADD3 R10, P6, PT, R23, R10, RZ ;  /* 0x0000000a170a2210 */ /* 0x002fc80007fde0ff */
[----:B------:R-:W-:-:S05]  /*1040*/  @P2 IADD3.X R11, PT, PT, RZ, R11, RZ, P6, !PT ;  /* 0x0000000bff0b2210 */ /* 0x000fca00037fe4ff */
[----:B------:R-:W4:Y:S01]  /*1050*/  @P2 LDG.E.U8.CONSTANT R10, desc[UR10][R10.64] ;  /* 0x0000000a0a0a2981 */ /* 0x000f22000c1e9100 */
[-C--:B------:R-:W-:Y:S01]  /*1060*/  LEA R15, R15, R2.reuse, 0x5 ;  /* 0x000000020f0f7211 */ /* 0x080fe200078e28ff */
[----:B------:R-:W-:Y:S01]  /*1070*/  IMAD R17, R17, 0x20, R2 ;  /* 0x0000002011117824 */ /* 0x000fe200078e0202 */
[-C--:B------:R-:W-:Y:S02]  /*1080*/  LEA R19, R19, R2.reuse, 0x5 ;  /* 0x0000000213137211 */ /* 0x080fe400078e28ff */
[----:B------:R-:W-:Y:S01]  /*1090*/  LEA R21, R21, R2, 0x5 ;  /* 0x0000000215157211 */ /* 0x000fe200078e28ff */
[----:B---3--:R0:W-:Y:S04]  /*10a0*/  @!P5 STS.U8 [R15], R4 ;  /* 0x000000040f00d388 */ /* 0x0081e80000000000 */
[----:B------:R0:W-:Y:S04]  /*10b0*/  @P5 STS.U8 [R15], RZ ;  /* 0x000000ff0f005388 */ /* 0x0001e80000000000 */
[----:B------:R0:W-:Y:S04]  /*10c0*/  @!P4 STS.U8 [R17], RZ ;  /* 0x000000ff1100c388 */ /* 0x0001e80000000000 */
[----:B-----5:R0:W-:Y:S04]  /*10d0*/  @P4 STS.U8 [R17], R6 ;  /* 0x0000000611004388 */ /* 0x0201e80000000000 */
[----:B------:R0:W-:Y:S04]  /*10e0*/  @!P3 STS.U8 [R19], RZ ;  /* 0x000000ff1300b388 */ /* 0x0001e80000000000 */
[----:B--2---:R0:W-:Y:S04]  /*10f0*/  @P3 STS.U8 [R19], R8 ;  /* 0x0000000813003388 */ /* 0x0041e80000000000 */
[----:B------:R0:W-:Y:S04]  /*1100*/  @!P2 STS.U8 [R21], RZ ;  /* 0x000000ff1500a388 */ /* 0x0001e80000000000 */
[----:B----4-:R0:W-:Y:S01]  /*1110*/  @P2 STS.U8 [R21], R10 ;  /* 0x0000000a15002388 */ /* 0x0101e20000000000 */
[C---:B------:R-:W-:Y:S01]  /*1120*/  ISETP.GE.U32.AND P2, PT, R14.reuse, 0x400, PT ;  /* 0x000004000e00780c */ /* 0x040fe20003f46070 */
[----:B------:R-:W-:-:S12]  /*1130*/  VIADD R14, R14, 0x400 ;  /* 0x000004000e0e7836 */ /* 0x000fd80000000000 */
[----:B0-----:R-:W-:Y:S05]  /*1140*/  @!P2 BRA `(.L_x_8) ;  /* 0xfffffffc0028a947 */ /* 0x001fea000383ffff */
[----:B------:R-:W-:Y:S05]  /*1150*/  BSYNC.RECONVERGENT B0 ;  /* 0x0000000000007941 */ /* 0x000fea0003800200 */
.L_x_7:
[----:B------:R-:W0:Y:S08]  /*1160*/  S2UR UR7, SR_CgaCtaId ;  /* 0x00000000000779c3 */ /* 0x000e300000008800 */
[----:B------:R-:W-:Y:S01]  /*1170*/  BAR.SYNC.DEFER_BLOCKING 0x0 ;  /* 0x0000000000007b1d */ /* 0x000fe20000010000 */
[C---:B------:R-:W-:Y:S01]  /*1180*/  SHF.L.U32 R4, R13.reuse, 0x3, RZ ;  /* 0x000000030d047819 */ /* 0x040fe200000006ff */
[----:B------:R-:W-:Y:S01]  /*1190*/  VIADD R0, R0, 0x1 ;  /* 0x0000000100007836 */ /* 0x000fe20000000000 */
[----:B------:R-:W-:-:S02]  /*11a0*/  LOP3.LUT R36, R13, 0xf, RZ, 0xc0, !PT ;  /* 0x0000000f0d247812 */ /* 0x000fc400078ec0ff */
[----:B------:R-:W-:Y:S01]  /*11b0*/  LOP3.LUT R34, R4, 0x1f80, RZ, 0xc0, !PT ;  /* 0x00001f8004227812 */ /* 0x000fe200078ec0ff */
[----:B------:R-:W-:Y:S02]  /*11c0*/  UMOV UR6, 0x400 ;  /* 0x0000040000067882 */ /* 0x000fe40000000000 */
[----:B------:R-:W-:-:S04]  /*11d0*/  UIADD3 UR8, UPT, UPT, UR6, 0x800, URZ ;  /* 0x0000080006087890 */ /* 0x000fc8000fffe0ff */
[----:B0-----:R-:W-:Y:S02]  /*11e0*/  ULEA UR8, UR7, UR8, 0x18 ;  /* 0x0000000807087291 */ /* 0x001fe4000f8ec0ff */
[----:B------:R-:W-:-:S04]  /*11f0*/  ULEA UR6, UR7, UR6, 0x18 ;  /* 0x0000000607067291 */ /* 0x000fc8000f8ec0ff */
[----:B------:R-:W-:-:S05]  /*1200*/  LEA R36, R36, UR8, 0x7 ;  /* 0x0000000824247c11 */ /* 0x000fca000f8e38ff */
[----:B------:R-:W-:Y:S04]  /*1210*/  LDS.128 R20, [R34+UR6] ;  /* 0x0000000622147984 */ /* 0x000fe80008000c00 */
[----:B------:R-:W0:Y:S04]  /*1220*/  LDS.128 R24, [R36] ;  /* 0x0000000024187984 */ /* 0x000e280000000c00 */
[----:B------:R-:W1:Y:S04]  /*1230*/  LDS.128 R16, [R34+UR6+0x20] ;  /* 0x0000200622107984 */ /* 0x000e680008000c00 */
[----:B------:R-:W2:Y:S04]  /*1240*/  LDS.128 R12, [R34+UR6+0x40] ;  /* 0x00004006220c7984 */ /* 0x000ea80008000c00 */
[----:B------:R-:W3:Y:S01]  /*1250*/  LDS.128 R4, [R34+UR6+0x60] ;  /* 0x0000600622047984 */ /* 0x000ee20008000c00 */
[----:B------:R-:W-:-:S02]  /*1260*/  UMOV UR6, 0x400 ;  /* 0x0000040000067882 */ /* 0x000fc40000000000 */
[----:B------:R-:W-:Y:S01]  /*1270*/  ULEA UR6, UR7, UR6, 0x18 ;  /* 0x0000000607067291 */ /* 0x000fe2000f8ec0ff */
[----:B------:R-:W4:Y:S01]  /*1280*/  LDS.128 R8, [R36+0x20] ;  /* 0x0000200024087984 */ /* 0x000f220000000c00 */
[-C--:B0-----:R-:W-:Y:S02]  /*1290*/  IDP.4A.S8.S8 R28, R20, R24.reuse, R49 ;  /* 0x00000018141c7226 */ /* 0x081fe40000000631 */
[-C--:B-1----:R-:W-:Y:S02]  /*12a0*/  IDP.4A.S8.S8 R30, R16, R24.reuse, R51 ;  /* 0x00000018101e7226 */ /* 0x082fe40000000633 */
[-C--:B--2---:R-:W-:Y:S02]  /*12b0*/  IDP.4A.S8.S8 R32, R12, R24.reuse, R47 ;  /* 0x000000180c207226 */ /* 0x084fe4000000062f */
[----:B------:R-:W-:Y:S02]  /*12c0*/  IDP.4A.S8.S8 R47, R21, R25, R28 ;  /* 0x00000019152f7226 */ /* 0x000fe4000000061c */
[----:B---3--:R-:W-:-:S02]  /*12d0*/  IDP.4A.S8.S8 R24, R4, R24, R38 ;  /* 0x0000001804187226 */ /* 0x008fc40000000626 */
[-C--:B------:R-:W-:Y:S02]  /*12e0*/  IDP.4A.S8.S8 R49, R17, R25.reuse, R30 ;  /* 0x0000001911317226 */ /* 0x080fe4000000061e */
[-C--:B------:R-:W-:Y:S02]  /*12f0*/  IDP.4A.S8.S8 R51, R13, R25.reuse, R32 ;  /* 0x000000190d337226 */ /* 0x080fe40000000620 */
[----:B------:R-:W-:Y:S02]  /*1300*/  IDP.4A.S8.S8 R25, R5, R25, R24 ;  /* 0x0000001905197226 */ /* 0x000fe40000000618 */
[-C--:B------:R-:W-:Y:S02]  /*1310*/  IDP.4A.S8.S8 R44, R22, R26.reuse, R47 ;  /* 0x0000001a162c7226 */ /* 0x080fe4000000062f */
[-C--:B------:R-:W-:Y:S02]  /*1320*/  IDP.4A.S8.S8 R40, R18, R26.reuse, R49 ;  /* 0x0000001a12287226 */ /* 0x080fe40000000631 */
[----:B------:R-:W-:-:S02]  /*1330*/  IDP.4A.S8.S8 R38, R14, R26, R51 ;  /* 0x0000001a0e267226 */ /* 0x000fc40000000633 */
[----:B------:R-:W-:Y:S02]  /*1340*/  IDP.4A.S8.S8 R26, R6, R26, R25 ;  /* 0x0000001a061a7226 */ /* 0x000fe40000000619 */
[-C--:B------:R-:W-:Y:S02]  /*1350*/  IDP.4A.S8.S8 R44, R23, R27.reuse, R44 ;  /* 0x0000001b172c7226 */ /* 0x080fe4000000062c */
[-C--:B------:R-:W-:Y:S02]  /*1360*/  IDP.4A.S8.S8 R40, R19, R27.reuse, R40 ;  /* 0x0000001b13287226 */ /* 0x080fe40000000628 */
[-C--:B------:R-:W-:Y:S02]  /*1370*/  IDP.4A.S8.S8 R38, R15, R27.reuse, R38 ;  /* 0x0000001b0f267226 */ /* 0x080fe40000000626 */
[----:B------:R-:W-:Y:S02]  /*1380*/  IDP.4A.S8.S8 R47, R7, R27, R26 ;  /* 0x0000001b072f7226 */ /* 0x000fe4000000061a */
[----:B------:R-:W0:Y:S01]  /*1390*/  LDS.128 R24, [R36+0x40] ;  /* 0x0000400024187984 */ /* 0x000e220000000c00 */
[----:B----4-:R-:W-:-:S02]  /*13a0*/  IDP.4A.S8.S8 R28, R20, R8, R45 ;  /* 0x00000008141c7226 */ /* 0x010fc4000000062d */
        /* <DEDUP_REMOVED lines=11> */
[----:B------:R-:W-:-:S02]  /*1460*/  IDP.4A.S8.S8 R42, R23, R11, R42 ;  /* 0x0000000b172a7226 */ /* 0x000fc4000000062a */
[-C--:B------:R-:W-:Y:S02]  /*1470*/  IDP.4A.S8.S8 R45, R19, R11.reuse, R8 ;  /* 0x0000000b132d7226 */ /* 0x080fe40000000608 */
[-C--:B------:R-:W-:Y:S02]  /*1480*/  IDP.4A.S8.S8 R43, R15, R11.reuse, R28 ;  /* 0x0000000b0f2b7226 */ /* 0x080fe4000000061c */
[----:B------:R-:W-:Y:S02]  /*1490*/  IDP.4A.S8.S8 R46, R7, R11, R46 ;  /* 0x0000000b072e7226 */ /* 0x000fe4000000062e */
[----:B------:R-:W1:Y:S01]  /*14a0*/  LDS.128 R8, [R36+0x60] ;  /* 0x0000600024087984 */ /* 0x000e620000000c00 */
[-C--:B0-----:R-:W-:Y:S02]  /*14b0*/  IDP.4A.S8.S8 R32, R20, R24.reuse, R37 ;  /* 0x0000001814207226 */ /* 0x081fe40000000625 */
[-C--:B------:R-:W-:Y:S02]  /*14c0*/  IDP.4A.S8.S8 R30, R16, R24.reuse, R39 ;  /* 0x00000018101e7226 */ /* 0x080fe40000000627 */
[----:B------:R-:W-:-:S02]  /*14d0*/  IDP.4A.S8.S8 R28, R12, R24, R3 ;  /* 0x000000180c1c7226 */ /* 0x000fc40000000603 */
[----:B------:R-:W-:Y:S02]  /*14e0*/  IDP.4A.S8.S8 R24, R4, R24, R41 ;  /* 0x0000001804187226 */ /* 0x000fe40000000629 */
[-C--:B------:R-:W-:Y:S02]  /*14f0*/  IDP.4A.S8.S8 R3, R21, R25.reuse, R32 ;  /* 0x0000001915037226 */ /* 0x080fe40000000620 */
[-C--:B------:R-:W-:Y:S02]  /*1500*/  IDP.4A.S8.S8 R37, R17, R25.reuse, R30 ;  /* 0x0000001911257226 */ /* 0x080fe4000000061e */
[-C--:B------:R-:W-:Y:S02]  /*1510*/  IDP.4A.S8.S8 R39, R13, R25.reuse, R28 ;  /* 0x000000190d277226 */ /* 0x080fe4000000061c */
[----:B------:R-:W-:Y:S02]  /*1520*/  IDP.4A.S8.S8 R25, R5, R25, R24 ;  /* 0x0000001905197226 */ /* 0x000fe40000000618 */
[----:B------:R-:W0:Y:S01]  /*1530*/  S2R R24, SR_TID.X ;  /* 0x0000000000187919 */ /* 0x000e220000002100 */
[----:B------:R-:W-:-:S02]  /*1540*/  IDP.4A.S8.S8 R28, R22, R26, R3 ;  /* 0x0000001a161c7226 */ /* 0x000fc40000000603 */
[-C--:B------:R-:W-:Y:S02]  /*1550*/  IDP.4A.S8.S8 R30, R18, R26.reuse, R37 ;  /* 0x0000001a121e7226 */ /* 0x080fe40000000625 */
[-C--:B------:R-:W-:Y:S02]  /*1560*/  IDP.4A.S8.S8 R32, R14, R26.reuse, R39 ;  /* 0x0000001a0e207226 */ /* 0x080fe40000000627 */
[----:B------:R-:W-:Y:S02]  /*1570*/  IDP.4A.S8.S8 R26, R6, R26, R25 ;  /* 0x0000001a061a7226 */ /* 0x000fe40000000619 */
[-C--:B------:R-:W-:Y:S02]  /*1580*/  IDP.4A.S8.S8 R39, R23, R27.reuse, R28 ;  /* 0x0000001b17277226 */ /* 0x080fe4000000061c */
[-C--:B------:R-:W-:Y:S02]  /*1590*/  IDP.4A.S8.S8 R3, R19, R27.reuse, R30 ;  /* 0x0000001b13037226 */ /* 0x080fe4000000061e */
[----:B------:R-:W-:-:S02]  /*15a0*/  IDP.4A.S8.S8 R37, R15, R27, R32 ;  /* 0x0000001b0f257226 */ /* 0x000fc40000000620 */
[----:B------:R-:W-:Y:S02]  /*15b0*/  IDP.4A.S8.S8 R41, R7, R27, R26 ;  /* 0x0000001b07297226 */ /* 0x000fe4000000061a */
[-C--:B-1----:R-:W-:Y:S02]  /*15c0*/  IDP.4A.S8.S8 R20, R20, R8.reuse, R29 ;  /* 0x0000000814147226 */ /* 0x082fe4000000061d */
[-C--:B------:R-:W-:Y:S02]  /*15d0*/  IDP.4A.S8.S8 R16, R16, R8.reuse, R33 ;  /* 0x0000000810107226 */ /* 0x080fe40000000621 */
[-C--:B------:R-:W-:Y:S02]  /*15e0*/  IDP.4A.S8.S8 R12, R12, R8.reuse, R31 ;  /* 0x000000080c0c7226 */ /* 0x080fe4000000061f */
[----:B------:R-:W-:Y:S02]  /*15f0*/  IDP.4A.S8.S8 R4, R4, R8, R35 ;  /* 0x0000000804047226 */ /* 0x000fe40000000623 */
[----:B------:R-:W-:-:S02]  /*1600*/  IDP.4A.S8.S8 R21, R21, R9, R20 ;  /* 0x0000000915157226 */ /* 0x000fc40000000614 */
[-C--:B------:R-:W-:Y:S02]  /*1610*/  IDP.4A.S8.S8 R17, R17, R9.reuse, R16 ;  /* 0x0000000911117226 */ /* 0x080fe40000000610 */
[----:B------:R-:W-:Y:S02]  /*1620*/  IDP.4A.S8.S8 R13, R13, R9, R12 ;  /* 0x000000090d0d7226 */ /* 0x000fe4000000060c */
[-C--:B------:R-:W-:Y:S01]  /*1630*/  IDP.4A.S8.S8 R22, R22, R10.reuse, R21 ;  /* 0x0000000a16167226 */ /* 0x080fe20000000615 */
[----:B0-----:R-:W-:Y:S01]  /*1640*/  SHF.L.U32 R8, R24, 0x3, RZ ;  /* 0x0000000318087819 */ /* 0x001fe200000006ff */
[-C--:B------:R-:W-:Y:S02]  /*1650*/  IDP.4A.S8.S8 R12, R18, R10.reuse, R17 ;  /* 0x0000000a120c7226 */ /* 0x080fe40000000611 */
[----:B------:R-:W-:Y:S01]  /*1660*/  IDP.4A.S8.S8 R14, R14, R10, R13 ;  /* 0x0000000a0e0e7226 */ /* 0x000fe2000000060d */
[----:B------:R-:W-:Y:S01]  /*1670*/  LOP3.LUT R8, R8, 0x1f80, RZ, 0xc0, !PT ;  /* 0x00001f8008087812 */ /* 0x000fe200078ec0ff */
[----:B------:R-:W-:-:S02]  /*1680*/  IDP.4A.S8.S8 R13, R23, R11, R22 ;  /* 0x0000000b170d7226 */ /* 0x000fc40000000616 */
[----:B------:R-:W-:Y:S01]  /*1690*/  IDP.4A.S8.S8 R12, R19, R11, R12 ;  /* 0x0000000b130c7226 */ /* 0x000fe2000000060c */
[----:B------:R-:W-:Y:S01]  /*16a0*/  LDS.128 R20, [R36+0x10] ;  /* 0x0000100024147984 */ /* 0x000fe20000000c00 */
[----:B------:R-:W-:Y:S02]  /*16b0*/  IDP.4A.S8.S8 R5, R5, R9, R4 ;  /* 0x0000000905057226 */ /* 0x000fe40000000604 */
[----:B------:R-:W-:Y:S01]  /*16c0*/  IDP.4A.S8.S8 R15, R15, R11, R14 ;  /* 0x0000000b0f0f7226 */ /* 0x000fe2000000060e */
[----:B------:R-:W0:Y:S01]  /*16d0*/  LDS.128 R16, [R8+UR6+0x10] ;  /* 0x0000100608107984 */ /* 0x000e220008000c00 */
[----:B------:R-:W-:-:S03]  /*16e0*/  IDP.4A.S8.S8 R6, R6, R10, R5 ;  /* 0x0000000a06067226 */ /* 0x000fc60000000605 */
[----:B------:R-:W1:Y:S01]  /*16f0*/  LDS.128 R24, [R8+UR6+0x30] ;  /* 0x0000300608187984 */ /* 0x000e620008000c00 */
[----:B------:R-:W-:-:S03]  /*1700*/  IDP.4A.S8.S8 R14, R7, R11, R6 ;  /* 0x0000000b070e7226 */ /* 0x000fc60000000606 */
[----:B------:R-:W2:Y:S04]  /*1710*/  LDS.128 R28, [R8+UR6+0x50] ;  /* 0x00005006081c7984 */ /* 0x000ea80008000c00 */
[----:B------:R-:W3:Y:S01]  /*1720*/  LDS.128 R32, [R8+UR6+0x70] ;  /* 0x0000700608207984 */ /* 0x000ee20008000c00 */
[----:B------:R-:W4:Y:S03]  /*1730*/  LDCU UR6, c[0x0][0x3a0] ;  /* 0x00007400ff0677ac */ /* 0x000f260008000800 */
[----:B------:R-:W5:Y:S01]  /*1740*/  LDS.128 R4, [R36+0x30] ;  /* 0x0000300024047984 */ /* 0x000f620000000c00 */
[----:B----4-:R-:W-:-:S04]  /*1750*/  UIADD3 UR6, UPT, UPT, UR6, 0x1f, URZ ;  /* 0x0000001f06067890 */ /* 0x010fc8000fffe0ff */
[----:B------:R-:W-:Y:S01]  /*1760*/  USHF.R.U32.HI UR6, URZ, 0x5, UR6 ;  /* 0x00000005ff067899 */ /* 0x000fe20008011606 */
[----:B0-----:R-:W-:-:S05]  /*1770*/  IDP.4A.S8.S8 R44, R16, R20, R44 ;  /* 0x00000014102c7226 */ /* 0x001fca000000062c */
[----:B------:R-:W-:Y:S01]  /*1780*/  ISETP.NE.AND P0, PT, R0, UR6, PT ;  /* 0x0000000600007c0c */ /* 0x000fe2000bf05270 */
[-C--:B-1----:R-:W-:Y:S02]  /*1790*/  IDP.4A.S8.S8 R40, R24, R20.reuse, R40 ;  /* 0x0000001418287226 */ /* 0x082fe40000000628 */
[-C--:B------:R-:W-:Y:S02]  /*17a0*/  IDP.4A.S8.S8 R9, R17, R21.reuse, R44 ;  /* 0x0000001511097226 */ /* 0x080fe4000000062c */
[-C--:B--2---:R-:W-:Y:S02]  /*17b0*/  IDP.4A.S8.S8 R38, R28, R20.reuse, R38 ;  /* 0x000000141c267226 */ /* 0x084fe40000000626 */
[-C--:B------:R-:W-:Y:S02]  /*17c0*/  IDP.4A.S8.S8 R11, R25, R21.reuse, R40 ;  /* 0x00000015190b7226 */ /* 0x080fe40000000628 */
[----:B---3--:R-:W-:Y:S02]  /*17d0*/  IDP.4A.S8.S8 R20, R32, R20, R47 ;  /* 0x0000001420147226 */ /* 0x008fe4000000062f */
        /* <DEDUP_REMOVED lines=8> */
[-C--:B-----5:R-:W-:Y:S02]  /*1860*/  IDP.4A.S8.S8 R42, R16, R4.reuse, R42 ;  /* 0x00000004102a7226 */ /* 0x0a0fe4000000062a */
[-C--:B------:R-:W-:Y:S02]  /*1870*/  IDP.4A.S8.S8 R20, R24, R4.reuse, R45 ;  /* 0x0000000418147226 */ /* 0x080fe4000000062d */
[-C--:B------:R-:W-:Y:S02]  /*1880*/  IDP.4A.S8.S8 R22, R28, R4.reuse, R43 ;  /* 0x000000041c167226 */ /* 0x080fe4000000062b */
[----:B------:R-:W-:Y:S02]  /*1890*/  IDP.4A.S8.S8 R46, R32, R4, R46 ;  /* 0x00000004202e7226 */ /* 0x000fe4000000062e */
[----:B------:R-:W-:-:S02]  /*18a0*/  IDP.4A.S8.S8 R49, R19, R23, R8 ;  /* 0x0000001713317226 */ /* 0x000fc40000000608 */
[----:B------:R-:W-:Y:S02]  /*18b0*/  IDP.4A.S8.S8 R51, R27, R23, R10 ;  /* 0x000000171b337226 */ /* 0x000fe4000000060a */
[-C--:B------:R-:W-:Y:S01]  /*18c0*/  IDP.4A.S8.S8 R21, R17, R5.reuse, R42 ;  /* 0x0000000511157226 */ /* 0x080fe2000000062a */
[----:B------:R-:W0:Y:S01]  /*18d0*/  LDS.128 R8, [R36+0x50] ;  /* 0x0000500024087984 */ /* 0x000e220000000c00 */
[-C--:B------:R-:W-:Y:S02]  /*18e0*/  IDP.4A.S8.S8 R23, R25, R5.reuse, R20 ;  /* 0x0000000519177226 */ /* 0x080fe40000000614 */
[-C--:B------:R-:W-:Y:S02]  /*18f0*/  IDP.4A.S8.S8 R43, R29, R5.reuse, R22 ;  /* 0x000000051d2b7226 */ /* 0x080fe40000000616 */
[----:B------:R-:W-:Y:S02]  /*1900*/  IDP.4A.S8.S8 R5, R33, R5, R46 ;  /* 0x0000000521057226 */ /* 0x000fe4000000062e */
        /* <DEDUP_REMOVED lines=8> */
[----:B------:R-:W1:Y:S01]  /*1990*/  LDS.128 R4, [R36+0x70] ;  /* 0x0000700024047984 */ /* 0x000e620000000c00 */
[-C--:B0-----:R-:W-:Y:S02]  /*19a0*/  IDP.4A.S8.S8 R20, R16, R8.reuse, R39 ;  /* 0x0000000810147226 */ /* 0x081fe40000000627 */
        /* <DEDUP_REMOVED lines=30> */
[----:B------:R-:W-:Y:S01]  /*1b90*/  IDP.4A.S8.S8 R35, R35, R7, R6 ;  /* 0x0000000723237226 */ /* 0x000fe20000000606 */
[----:B------:R-:W-:Y:S06]  /*1ba0*/  BAR.SYNC.DEFER_BLOCKING 0x0 ;  /* 0x0000000000007b1d */ /* 0x000fec0000010000 */
[----:B------:R-:W-:Y:S05]  /*1bb0*/  @P0 BRA `(.L_x_9) ;  /* 0xffffffe400900947 */ /* 0x000fea000383ffff */
.L_x_0:
[----:B------:R-:W0:Y:S01]  /*1bc0*/  S2R R0, SR_TID.X ;  /* 0x0000000000007919 */ /* 0x000e220000002100 */
[----:B------:R-:W1:Y:S01]  /*1bd0*/  LDCU.64 UR8, c[0x0][0x398] ;  /* 0x00007300ff0877ac */ /* 0x000e620008000a00 */
[----:B------:R-:W2:Y:S01]  /*1be0*/  S2R R2, SR_TID.X ;  /* 0x0000000000027919 */ /* 0x000ea20000002100 */
[----:B------:R-:W3:Y:S01]  /*1bf0*/  LDCU.64 UR6, c[0x0][0x390] ;  /* 0x00007200ff0677ac */ /* 0x000ee20008000a00 */
[----:B0-----:R-:W-:Y:S02]  /*1c00*/  SHF.R.U32.HI R0, RZ, 0x2, R0 ;  /* 0x00000002ff007819 */ /* 0x001fe40000011600 */
[----:B--2---:R-:W-:Y:S02]  /*1c10*/  LOP3.LUT R4, R2, 0xf, RZ, 0xc0, !PT ;  /* 0x0000000f02047812 */ /* 0x004fe400078ec0ff */
[----:B------:R-:W-:Y:S02]  /*1c20*/  LOP3.LUT R2, R0, 0xfc, RZ, 0xc0, !PT ;  /* 0x000000fc00027812 */ /* 0x000fe400078ec0ff */
[----:B------:R-:W-:-:S02]  /*1c30*/  LEA R0, R4, UR5, 0x2 ;  /* 0x0000000504007c11 */ /* 0x000fc4000f8e10ff */
[----:B------:R-:W-:Y:S02]  /*1c40*/  IADD3 R2, PT, PT, R2, UR4, RZ ;  /* 0x0000000402027c10 */ /* 0x000fe4000fffe0ff */
[C---:B-1----:R-:W-:Y:S01]  /*1c50*/  ISETP.GE.AND P1, PT, R0.reuse, UR9, PT ;  /* 0x0000000900007c0c */ /* 0x042fe2000bf26270 */
[C---:B------:R-:W-:Y:S01]  /*1c60*/  VIADD R4, R0.reuse, 0x1 ;  /* 0x0000000100047836 */ /* 0x040fe20000000000 */
[----:B------:R-:W-:Y:S01]  /*1c70*/  ISETP.GE.AND P0, PT, R0, UR9, PT ;  /* 0x0000000900007c0c */ /* 0x000fe2000bf06270 */
[C---:B------:R-:W-:Y:S01]  /*1c80*/  IMAD R11, R2.reuse, UR9, RZ ;  /* 0x00000009020b7c24 */ /* 0x040fe2000f8e02ff */
[C---:B------:R-:W-:Y:S02]  /*1c90*/  ISETP.LT.AND P1, PT, R2.reuse, UR8, !P1 ;  /* 0x0000000802007c0c */ /* 0x040fe4000cf21270 */
[----:B------:R-:W-:Y:S02]  /*1ca0*/  IADD3 R15, PT, PT, R2, 0x1, RZ ;  /* 0x00000001020f7810 */ /* 0x000fe40007ffe0ff */
[----:B------:R-:W-:-:S02]  /*1cb0*/  ISETP.GE.AND P3, PT, R4, UR9, PT ;  /* 0x0000000904007c0c */ /* 0x000fc4000bf66270 */
[----:B------:R-:W-:Y:S02]  /*1cc0*/  ISETP.GE.OR P5, PT, R15, UR8, P0 ;  /* 0x000000080f007c0c */ /* 0x000fe400087a6670 */
[----:B------:R-:W-:Y:S02]  /*1cd0*/  IADD3 R12, PT, PT, R0, 0x2, RZ ;  /* 0x00000002000c7810 */ /* 0x000fe40007ffe0ff */
[----:B------:R-:W-:Y:S02]  /*1ce0*/  ISETP.GE.OR P6, PT, R2, UR8, P3 ;  /* 0x0000000802007c0c */ /* 0x000fe40009fc6670 */
[----:B------:R-:W-:Y:S01]  /*1cf0*/  IADD3 R13, PT, PT, R11, UR9, RZ ;  /* 0x000000090b0d7c10 */ /* 0x000fe2000fffe0ff */
[----:B------:R-:W0:Y:S01]  /*1d00*/  @P1 LDC.64 R8, c[0x0][0x390] ;  /* 0x0000e400ff081b82 */ /* 0x000e220000000a00 */
[----:B------:R-:W-:-:S07]  /*1d10*/  @P1 IADD3 R5, PT, PT, R0, R11, RZ ;  /* 0x0000000b00051210 */ /* 0x000fce0007ffe0ff */
[----:B------:R-:W1:Y:S01]  /*1d20*/  @!P5 LDC.64 R6, c[0x0][0x390] ;  /* 0x0000e400ff06db82 */ /* 0x000e620000000a00 */
[----:B0-----:R-:W-:Y:S01]  /*1d30*/  @P1 IMAD.WIDE R8, R5, 0x4, R8 ;  /* 0x0000000405081825 */ /* 0x001fe200078e0208 */
[----:B------:R-:W-:-:S04]  /*1d40*/  IADD3 R5, P2, PT, R0, R11, RZ ;  /* 0x0000000b00057210 */ /* 0x000fc80007f5e0ff */
[----:B------:R-:W-:Y:S01]  /*1d50*/  LEA.HI.X.SX32 R10, R11, RZ, 0x1, P2 ;  /* 0x000000ff0b0a7211 */ /* 0x000fe200010f0eff */
[----:B----4-:R0:W-:Y:S01]  /*1d60*/  @P1 STG.E desc[UR10][R8.64], R49 ;  /* 0x0000003108001986 */ /* 0x0101e2000c10190a */
[C---:B---3--:R-:W-:Y:S01]  /*1d70*/  LEA R4, P4, R5.reuse, UR6, 0x2 ;  /* 0x0000000605047c11 */ /* 0x048fe2000f8810ff */
[----:B------:R-:W-:Y:S01]  /*1d80*/  @!P5 IMAD.IADD R11, R0, 0x1, R13 ;  /* 0x00000001000bd824 */ /* 0x000fe200078e020d */
[----:B------:R-:W-:Y:S01]  /*1d90*/  ISETP.GE.AND P2, PT, R12, UR9, PT ;  /* 0x000000090c007c0c */ /* 0x000fe2000bf46270 */
[----:B------:R-:W-:Y:S01]  /*1da0*/  VIADD R12, R0, 0x3 ;  /* 0x00000003000c7836 */ /* 0x000fe20000000000 */
[----:B------:R-:W-:Y:S01]  /*1db0*/  LEA.HI.X R5, R5, UR7, R10, 0x2, P4 ;  /* 0x0000000705057c11 */ /* 0x000fe2000a0f140a */
[----:B-1----:R-:W-:Y:S01]  /*1dc0*/  @!P5 IMAD.WIDE R10, R11, 0x4, R6 ;  /* 0x000000040b0ad825 */ /* 0x002fe200078e0206 */
[----:B------:R-:W-:Y:S02]  /*1dd0*/  ISETP.GE.OR P4, PT, R2, UR8, P2 ;  /* 0x0000000802007c0c */ /* 0x000fe40009786670 */
[----:B------:R-:W-:Y:S01]  /*1de0*/  ISETP.GE.AND P1, PT, R12, UR9, PT ;  /* 0x000000090c007c0c */ /* 0x000fe2000bf26270 */
[----:B------:R-:W-:Y:S01]  /*1df0*/  @!P6 STG.E desc[UR10][R4.64+0x4], R45 ;  /* 0x0000042d0400e986 */ /* 0x000fe2000c10190a */
[----:B------:R-:W-:-:S02]  /*1e00*/  IADD3 R12, PT, PT, R2, 0x2, RZ ;  /* 0x00000002020c7810 */ /* 0x000fc40007ffe0ff */
[C---:B------:R-:W-:Y:S02]  /*1e10*/  ISETP.GE.OR P6, PT, R2.reuse, UR8, P1 ;  /* 0x0000000802007c0c */ /* 0x040fe40008fc6670 */
[----:B------:R-:W-:-:S05]  /*1e20*/  IADD3 R2, PT, PT, R2, 0x3, RZ ;  /* 0x0000000302027810 */ /* 0x000fca0007ffe0ff */
[----:B------:R-:W-:Y:S01]  /*1e30*/  @!P4 STG.E desc[UR10][R4.64+0x8], R37 ;  /* 0x000008250400c986 */ /* 0x000fe2000c10190a */
[----:B------:R-:W-:Y:S02]  /*1e40*/  ISETP.GE.OR P4, PT, R12, UR8, P0 ;  /* 0x000000080c007c0c */ /* 0x000fe40008786670 */
[----:B------:R-:W-:-:S03]  /*1e50*/  ISETP.GE.OR P0, PT, R2, UR8, P0 ;  /* 0x0000000802007c0c */ /* 0x000fc60008706670 */
[----:B------:R-:W-:Y:S01]  /*1e60*/  @!P6 STG.E desc[UR10][R4.64+0xc], R29 ;  /* 0x00000c1d0400e986 */ /* 0x000fe2000c10190a */
[----:B0-----:R-:W-:-:S03]  /*1e70*/  IADD3 R9, P6, PT, R0, R13, RZ ;  /* 0x0000000d00097210 */ /* 0x001fc60007fde0ff */
[----:B------:R0:W-:Y:S01]  /*1e80*/  @!P5 STG.E desc[UR10][R10.64], R51 ;  /* 0x000000330a00d986 */ /* 0x0001e2000c10190a */
[----:B------:R-:W-:Y:S02]  /*1e90*/  ISETP.GE.OR P5, PT, R15, UR8, P3 ;  /* 0x000000080f007c0c */ /* 0x000fe40009fa6670 */
[----:B------:R-:W-:Y:S01]  /*1ea0*/  LEA.HI.X.SX32 R14, R13, RZ, 0x1, P6 ;  /* 0x000000ff0d0e7211 */ /* 0x000fe200030f0eff */
[----:B------:R-:W1:Y:S01]  /*1eb0*/  @!P4 LDC.64 R6, c[0x0][0x390] ;  /* 0x0000e400ff06cb82 */ /* 0x000e620000000a00 */
[----:B------:R-:W-:Y:S02]  /*1ec0*/  LEA R8, P6, R9, UR6, 0x2 ;  /* 0x0000000609087c11 */ /* 0x000fe4000f8c10ff */
[----:B------:R-:W-:Y:S02]  /*1ed0*/  IADD3 R13, PT, PT, R13, UR9, RZ ;  /* 0x000000090d0d7c10 */ /* 0x000fe4000fffe0ff */
[----:B------:R-:W-:Y:S02]  /*1ee0*/  LEA.HI.X R9, R9, UR7, R14, 0x2, P6 ;  /* 0x0000000709097c11 */ /* 0x000fe4000b0f140e */
[C---:B------:R-:W-:Y:S01]  /*1ef0*/  ISETP.GE.OR P6, PT, R15.reuse, UR8, P2 ;  /* 0x000000080f007c0c */ /* 0x040fe200097c6670 */
[----:B0-----:R-:W-:Y:S01]  /*1f00*/  @!P4 IMAD.IADD R11, R0, 0x1, R13 ;  /* 0x00000001000bc824 */ /* 0x001fe200078e020d */
[----:B------:R-:W0:Y:S01]  /*1f10*/  @!P0 LDC.64 R4, c[0x0][0x390] ;  /* 0x0000e400ff048b82 */ /* 0x000e220000000a00 */
[----:B------:R-:W-:Y:S01]  /*1f20*/  @!P5 STG.E desc[UR10][R8.64+0x4], R53 ;  /* 0x000004350800d986 */ /* 0x000fe2000c10190a */
[----:B------:R-:W-:-:S09]  /*1f30*/  ISETP.GE.OR P5, PT, R15, UR8, P1 ;  /* 0x000000080f007c0c */ /* 0x000fd20008fa6670 */
[----:B------:R-:W-:Y:S01]  /*1f40*/  @!P6 STG.E desc[UR10][R8.64+0x8], R39 ;  /* 0x000008270800e986 */ /* 0x000fe2000c10190a */
[----:B------:R-:W-:-:S03]  /*1f50*/  IADD3 R14, P6, PT, R0, R13, RZ ;  /* 0x0000000d000e7210 */ /* 0x000fc60007fde0ff */
[----:B------:R2:W-:Y:S01]  /*1f60*/  @!P5 STG.E desc[UR10][R8.64+0xc], R33 ;  /* 0x00000c210800d986 */ /* 0x0005e2000c10190a */
[----:B------:R-:W-:Y:S01]  /*1f70*/  ISETP.GE.OR P5, PT, R12, UR8, P3 ;  /* 0x000000080c007c0c */ /* 0x000fe20009fa6670 */
[----:B-1----:R-:W-:Y:S01]  /*1f80*/  @!P4 IMAD.WIDE R10, R11, 0x4, R6 ;  /* 0x000000040b0ac825 */ /* 0x002fe200078e0206 */
[C---:B------:R-:W-:Y:S02]  /*1f90*/  LEA.HI.X.SX32 R7, R13.reuse, RZ, 0x1, P6 ;  /* 0x000000ff0d077211 */ /* 0x040fe400030f0eff */
[C---:B------:R-:W-:Y:S02]  /*1fa0*/  LEA R6, P6, R14.reuse, UR6, 0x2 ;  /* 0x000000060e067c11 */ /* 0x040fe4000f8c10ff */
[----:B------:R-:W-:Y:S01]  /*1fb0*/  IADD3 R13, PT, PT, R13, UR9, RZ ;  /* 0x000000090d0d7c10 */ /* 0x000fe2000fffe0ff */
[----:B------:R1:W-:Y:S01]  /*1fc0*/  @!P4 STG.E desc[UR10][R10.64], R47 ;  /* 0x0000002f0a00c986 */ /* 0x0003e2000c10190a */
[----:B------:R-:W-:Y:S02]  /*1fd0*/  LEA.HI.X R7, R14, UR7, R7, 0x2, P6 ;  /* 0x000000070e077c11 */ /* 0x000fe4000b0f1407 */
[----:B------:R-:W-:-:S02]  /*1fe0*/  ISETP.GE.OR P4, PT, R12, UR8, P2 ;  /* 0x000000080c007c0c */ /* 0x000fc40009786670 */
[----:B------:R-:W-:Y:S01]  /*1ff0*/  ISETP.GE.OR P6, PT, R12, UR8, P1 ;  /* 0x000000080c007c0c */ /* 0x000fe20008fc6670 */
[----:B------:R1:W-:Y:S01]  /*2000*/  @!P5 STG.E desc[UR10][R6.64+0x4], R43 ;  /* 0x0000042b0600d986 */ /* 0x0003e2000c10190a */
[-C--:B------:R-:W-:Y:S02]  /*2010*/  IADD3 R12, P5, PT, R0, R13.reuse, RZ ;  /* 0x0000000d000c7210 */ /* 0x080fe40007fbe0ff */
[C---:B------:R-:W-:Y:S02]  /*2020*/  ISETP.GE.OR P3, PT, R2.reuse, UR8, P3 ;  /* 0x0000000802007c0c */ /* 0x040fe40009f66670 */
[C---:B------:R-:W-:Y:S02]  /*2030*/  ISETP.GE.OR P2, PT, R2.reuse, UR8, P2 ;  /* 0x0000000802007c0c */ /* 0x040fe40009746670 */
[----:B------:R-:W-:Y:S02]  /*2040*/  ISETP.GE.OR P1, PT, R2, UR8, P1 ;  /* 0x0000000802007c0c */ /* 0x000fe40008f26670 */
[----:B--2---:R-:W-:Y:S01]  /*2050*/  @!P0 IADD3 R9, PT, PT, R0, R13, RZ ;  /* 0x0000000d00098210 */ /* 0x004fe20007ffe0ff */
[----:B------:R1:W-:Y:S01]  /*2060*/  @!P4 STG.E desc[UR10][R6.64+0x8], R3 ;  /* 0x000008030600c986 */ /* 0x0003e2000c10190a */
[----:B------:R-:W-:-:S02]  /*2070*/  LEA.HI.X.SX32 R13, R13, RZ, 0x1, P5 ;  /* 0x000000ff0d0d7211 */ /* 0x000fc400028f0eff */
[C---:B------:R-:W-:Y:S01]  /*2080*/  LEA R8, P5, R12.reuse, UR6, 0x2 ;  /* 0x000000060c087c11 */ /* 0x040fe2000f8a10ff */
[----:B0-----:R-:W-:Y:S01]  /*2090*/  @!P0 IMAD.WIDE R4, R9, 0x4, R4 ;  /* 0x0000000409048825 */ /* 0x001fe200078e0204 */
[----:B------:R1:W-:Y:S02]  /*20a0*/  @!P6 STG.E desc[UR10][R6.64+0xc], R31 ;  /* 0x00000c1f0600e986 */ /* 0x0003e4000c10190a */
[----:B------:R-:W-:Y:S02]  /*20b0*/  LEA.HI.X R9, R12, UR7, R13, 0x2, P5 ;  /* 0x000000070c097c11 */ /* 0x000fe4000a8f140d */
[----:B------:R1:W-:Y:S04]  /*20c0*/  @!P0 STG.E desc[UR10][R4.64], R38 ;  /* 0x0000002604008986 */ /* 0x0003e8000c10190a */
[----:B------:R1:W-:Y:S04]  /*20d0*/  @!P3 STG.E desc[UR10][R8.64+0x4], R42 ;  /* 0x0000042a0800b986 */ /* 0x0003e8000c10190a */
[----:B------:R1:W-:Y:S01]  /*20e0*/  @!P2 STG.E desc[UR10][R8.64+0x8], R41 ;  /* 0x000008290800a986 */ /* 0x0003e2000c10190a */
[----:B------:R-:W-:Y:S05]  /*20f0*/  @P1 EXIT ;  /* 0x000000000000194d */ /* 0x000fea0003800000 */
[----:B------:R-:W-:Y:S01]  /*2100*/  STG.E desc[UR10][R8.64+0xc], R35 ;  /* 0x00000c2308007986 */ /* 0x000fe2000c10190a */
[----:B------:R-:W-:Y:S05]  /*2110*/  EXIT ;  /* 0x000000000000794d */ /* 0x000fea0003800000 */
.L_x_10:
[----:B------:R-:W-:-:S00]  /*2120*/  BRA `(.L_x_10) ;  /* 0xfffffffc00fc7947 */ /* 0x000fc0000383ffff */
[----:B------:R-:W-:-:S00]  /*2130*/  NOP ;  /* 0x0000000000007918 */ /* 0x000fc00000000000 */
        /* <DEDUP_REMOVED lines=12> */
.L_x_11:


//--------------------- .nv.shared._ZN8pygpukit3ops4gemm23int8_gemm_native_kernelINS1_14Int8GemmConfigEEEvPKaS5_Piiii --------------------------
	.section	.nv.shared._ZN8pygpukit3ops4gemm23int8_gemm_native_kernelINS1_14Int8GemmConfigEEEvPKaS5_Piiii,"aw",@nobits
	.sectionflags	@""
.nv.shared._ZN8pygpukit3ops4gemm23int8_gemm_native_kernelINS1_14Int8GemmConfigEEEvPKaS5_Piiii:
	.zero		5120


//--------------------- .nv.shared.reserved.0     --------------------------
	.section	.nv.shared.reserved.0,"aw",@nobits
	.weak		__nv_reservedSMEM_offset_0_alias
	.size		__nv_reservedSMEM_offset_0_alias, 0, 64
	.other		__nv_reservedSMEM_offset_0_alias,@"STO_CUDA_RESERVED_SHARED STV_DEFAULT"
__nv_reservedSMEM_offset_0_alias:
	.zero		0
	.zero		64


//--------------------- .nv.constant0._ZN8pygpukit3ops4gemm23int8_gemm_native_kernelINS1_14Int8GemmConfigEEEvPKaS5_Piiii --------------------------
	.section	.nv.constant0._ZN8pygpukit3ops4gemm23int8_gemm_native_kernelINS1_14Int8GemmConfigEEEvPKaS5_Piiii,"a",@progbits
	.sectionflags	@""
	.align	4
.nv.constant0._ZN8pygpukit3ops4gemm23int8_gemm_native_kernelINS1_14Int8GemmConfigEEEvPKaS5_Piiii:
	.zero		932


//--------------------- SYMBOLS --------------------------

	.type		.nv.reservedSmem.offset0,@object
	.size		.nv.reservedSmem.offset0,0x4
	.type		.nv.reservedSmem.cap,@object
	.size		.nv.reservedSmem.cap,0x4
